//
// Generated by NVIDIA NVVM Compiler
//
// Compiler Build ID: CL-36424714
// Cuda compilation tools, release 13.0, V13.0.88
// Based on NVVM 20.0.0
//

.version 9.0
.target sm_100
.address_size 64

	// .globl	_Z16reduceNeighboredPiS_j

.visible .entry _Z16reduceNeighboredPiS_j(
	.param .u64 .ptr .align 1 _Z16reduceNeighboredPiS_j_param_0,
	.param .u64 .ptr .align 1 _Z16reduceNeighboredPiS_j_param_1,
	.param .u32 _Z16reduceNeighboredPiS_j_param_2
)
{
	.reg .pred 	%p<6>;
	.reg .b32 	%r<17>;
	.reg .b64 	%rd<13>;

	ld.param.u64 	%rd4, [_Z16reduceNeighboredPiS_j_param_0];
	ld.param.u64 	%rd3, [_Z16reduceNeighboredPiS_j_param_1];
	ld.param.u32 	%r6, [_Z16reduceNeighboredPiS_j_param_2];
	cvta.to.global.u64 	%rd5, %rd4;
	mov.u32 	%r1, %tid.x;
	mov.u32 	%r2, %ctaid.x;
	mov.u32 	%r3, %ntid.x;
	mul.lo.s32 	%r7, %r2, %r3;
	add.s32 	%r8, %r7, %r1;
	mul.wide.u32 	%rd6, %r7, 4;
	add.s64 	%rd1, %rd5, %rd6;
	setp.ge.u32 	%p1, %r8, %r6;
	@%p1 bra 	$L__BB0_8;
	setp.lt.u32 	%p2, %r3, 2;
	@%p2 bra 	$L__BB0_6;
	mul.wide.u32 	%rd7, %r1, 4;
	add.s64 	%rd2, %rd1, %rd7;
	mov.b32 	%r16, 1;
$L__BB0_3:
	shl.b32 	%r5, %r16, 1;
	add.s32 	%r10, %r5, -1;
	and.b32  	%r11, %r10, %r1;
	setp.ne.s32 	%p3, %r11, 0;
	@%p3 bra 	$L__BB0_5;
	mul.wide.s32 	%rd8, %r16, 4;
	add.s64 	%rd9, %rd2, %rd8;
	ld.global.u32 	%r12, [%rd9];
	ld.global.u32 	%r13, [%rd2];
	add.s32 	%r14, %r13, %r12;
	st.global.u32 	[%rd2], %r14;
$L__BB0_5:
	bar.sync 	0;
	setp.lt.u32 	%p4, %r5, %r3;
	mov.u32 	%r16, %r5;
	@%p4 bra 	$L__BB0_3;
$L__BB0_6:
	setp.ne.s32 	%p5, %r1, 0;
	@%p5 bra 	$L__BB0_8;
	ld.global.u32 	%r15, [%rd1];
	cvta.to.global.u64 	%rd10, %rd3;
	mul.wide.u32 	%rd11, %r2, 4;
	add.s64 	%rd12, %rd10, %rd11;
	st.global.u32 	[%rd12], %r15;
$L__BB0_8:
	ret;

}
	// .globl	_Z20reduceNeighboredLessPiS_j
.visible .entry _Z20reduceNeighboredLessPiS_j(
	.param .u64 .ptr .align 1 _Z20reduceNeighboredLessPiS_j_param_0,
	.param .u64 .ptr .align 1 _Z20reduceNeighboredLessPiS_j_param_1,
	.param .u32 _Z20reduceNeighboredLessPiS_j_param_2
)
{
	.reg .pred 	%p<6>;
	.reg .b32 	%r<17>;
	.reg .b64 	%rd<13>;

	ld.param.u64 	%rd3, [_Z20reduceNeighboredLessPiS_j_param_0];
	ld.param.u64 	%rd2, [_Z20reduceNeighboredLessPiS_j_param_1];
	ld.param.u32 	%r7, [_Z20reduceNeighboredLessPiS_j_param_2];
	cvta.to.global.u64 	%rd4, %rd3;
	mov.u32 	%r1, %tid.x;
	mov.u32 	%r2, %ctaid.x;
	mov.u32 	%r3, %ntid.x;
	mul.lo.s32 	%r8, %r2, %r3;
	add.s32 	%r9, %r8, %r1;
	mul.wide.u32 	%rd5, %r8, 4;
	add.s64 	%rd1, %rd4, %rd5;
	setp.ge.u32 	%p1, %r9, %r7;
	@%p1 bra 	$L__BB1_8;
	setp.lt.u32 	%p2, %r3, 2;
	@%p2 bra 	$L__BB1_6;
	mov.b32 	%r16, 1;
$L__BB1_3:
	shl.b32 	%r5, %r16, 1;
	mul.lo.s32 	%r6, %r5, %r1;
	setp.ge.u32 	%p3, %r6, %r3;
	@%p3 bra 	$L__BB1_5;
	add.s32 	%r11, %r6, %r16;
	mul.wide.u32 	%rd6, %r11, 4;
	add.s64 	%rd7, %rd1, %rd6;
	ld.global.u32 	%r12, [%rd7];
	mul.wide.u32 	%rd8, %r6, 4;
	add.s64 	%rd9, %rd1, %rd8;
	ld.global.u32 	%r13, [%rd9];
	add.s32 	%r14, %r13, %r12;
	st.global.u32 	[%rd9], %r14;
$L__BB1_5:
	bar.sync 	0;
	setp.lt.u32 	%p4, %r5, %r3;
	mov.u32 	%r16, %r5;
	@%p4 bra 	$L__BB1_3;
$L__BB1_6:
	setp.ne.s32 	%p5, %r1, 0;
	@%p5 bra 	$L__BB1_8;
	ld.global.u32 	%r15, [%rd1];
	cvta.to.global.u64 	%rd10, %rd2;
	mul.wide.u32 	%rd11, %r2, 4;
	add.s64 	%rd12, %rd10, %rd11;
	st.global.u32 	[%rd12], %r15;
$L__BB1_8:
	ret;

}
	// .globl	_Z17reduceInterleavedPiS_j
.visible .entry _Z17reduceInterleavedPiS_j(
	.param .u64 .ptr .align 1 _Z17reduceInterleavedPiS_j_param_0,
	.param .u64 .ptr .align 1 _Z17reduceInterleavedPiS_j_param_1,
	.param .u32 _Z17reduceInterleavedPiS_j_param_2
)
{
	.reg .pred 	%p<6>;
	.reg .b32 	%r<14>;
	.reg .b64 	%rd<13>;

	ld.param.u64 	%rd4, [_Z17reduceInterleavedPiS_j_param_0];
	ld.param.u64 	%rd3, [_Z17reduceInterleavedPiS_j_param_1];
	ld.param.u32 	%r6, [_Z17reduceInterleavedPiS_j_param_2];
	cvta.to.global.u64 	%rd5, %rd4;
	mov.u32 	%r1, %tid.x;
	mov.u32 	%r2, %ctaid.x;
	mov.u32 	%r13, %ntid.x;
	mul.lo.s32 	%r7, %r2, %r13;
	add.s32 	%r8, %r7, %r1;
	mul.wide.u32 	%rd6, %r7, 4;
	add.s64 	%rd1, %rd5, %rd6;
	setp.ge.u32 	%p1, %r8, %r6;
	@%p1 bra 	$L__BB2_8;
	setp.lt.u32 	%p2, %r13, 2;
	@%p2 bra 	$L__BB2_6;
	mul.wide.u32 	%rd7, %r1, 4;
	add.s64 	%rd2, %rd1, %rd7;
$L__BB2_3:
	shr.u32 	%r5, %r13, 1;
	setp.ge.u32 	%p3, %r1, %r5;
	@%p3 bra 	$L__BB2_5;
	mul.wide.u32 	%rd8, %r5, 4;
	add.s64 	%rd9, %rd2, %rd8;
	ld.global.u32 	%r9, [%rd9];
	ld.global.u32 	%r10, [%rd2];
	add.s32 	%r11, %r10, %r9;
	st.global.u32 	[%rd2], %r11;
$L__BB2_5:
	bar.sync 	0;
	setp.gt.u32 	%p4, %r13, 3;
	mov.u32 	%r13, %r5;
	@%p4 bra 	$L__BB2_3;
$L__BB2_6:
	setp.ne.s32 	%p5, %r1, 0;
	@%p5 bra 	$L__BB2_8;
	ld.global.u32 	%r12, [%rd1];
	cvta.to.global.u64 	%rd10, %rd3;
	mul.wide.u32 	%rd11, %r2, 4;
	add.s64 	%rd12, %rd10, %rd11;
	st.global.u32 	[%rd12], %r12;
$L__BB2_8:
	ret;

}
	// .globl	_Z16reduceUnrolling2PiS_j
.visible .entry _Z16reduceUnrolling2PiS_j(
	.param .u64 .ptr .align 1 _Z16reduceUnrolling2PiS_j_param_0,
	.param .u64 .ptr .align 1 _Z16reduceUnrolling2PiS_j_param_1,
	.param .u32 _Z16reduceUnrolling2PiS_j_param_2
)
{
	.reg .pred 	%p<6>;
	.reg .b32 	%r<19>;
	.reg .b64 	%rd<18>;

	ld.param.u64 	%rd6, [_Z16reduceUnrolling2PiS_j_param_0];
	ld.param.u64 	%rd5, [_Z16reduceUnrolling2PiS_j_param_1];
	ld.param.u32 	%r8, [_Z16reduceUnrolling2PiS_j_param_2];
	cvta.to.global.u64 	%rd1, %rd6;
	mov.u32 	%r1, %tid.x;
	mov.u32 	%r2, %ctaid.x;
	mov.u32 	%r18, %ntid.x;
	mul.lo.s32 	%r9, %r18, %r2;
	shl.b32 	%r10, %r9, 1;
	add.s32 	%r4, %r10, %r1;
	cvt.u64.u32 	%rd2, %r10;
	add.s32 	%r5, %r4, %r18;
	setp.ge.u32 	%p1, %r5, %r8;
	@%p1 bra 	$L__BB3_2;
	mul.wide.u32 	%rd7, %r5, 4;
	add.s64 	%rd8, %rd1, %rd7;
	ld.global.u32 	%r11, [%rd8];
	mul.wide.u32 	%rd9, %r4, 4;
	add.s64 	%rd10, %rd1, %rd9;
	ld.global.u32 	%r12, [%rd10];
	add.s32 	%r13, %r12, %r11;
	st.global.u32 	[%rd10], %r13;
$L__BB3_2:
	shl.b64 	%rd11, %rd2, 2;
	add.s64 	%rd3, %rd1, %rd11;
	bar.sync 	0;
	setp.lt.u32 	%p2, %r18, 2;
	@%p2 bra 	$L__BB3_7;
	mul.wide.u32 	%rd12, %r1, 4;
	add.s64 	%rd4, %rd3, %rd12;
$L__BB3_4:
	shr.u32 	%r7, %r18, 1;
	setp.ge.u32 	%p3, %r1, %r7;
	@%p3 bra 	$L__BB3_6;
	mul.wide.u32 	%rd13, %r7, 4;
	add.s64 	%rd14, %rd4, %rd13;
	ld.global.u32 	%r14, [%rd14];
	ld.global.u32 	%r15, [%rd4];
	add.s32 	%r16, %r15, %r14;
	st.global.u32 	[%rd4], %r16;
$L__BB3_6:
	bar.sync 	0;
	setp.gt.u32 	%p4, %r18, 3;
	mov.u32 	%r18, %r7;
	@%p4 bra 	$L__BB3_4;
$L__BB3_7:
	setp.ne.s32 	%p5, %r1, 0;
	@%p5 bra 	$L__BB3_9;
	ld.global.u32 	%r17, [%rd3];
	cvta.to.global.u64 	%rd15, %rd5;
	mul.wide.u32 	%rd16, %r2, 4;
	add.s64 	%rd17, %rd15, %rd16;
	st.global.u32 	[%rd17], %r17;
$L__BB3_9:
	ret;

}
	// .globl	_Z16reduceUnrolling4PiS_j
.visible .entry _Z16reduceUnrolling4PiS_j(
	.param .u64 .ptr .align 1 _Z16reduceUnrolling4PiS_j_param_0,
	.param .u64 .ptr .align 1 _Z16reduceUnrolling4PiS_j_param_1,
	.param .u32 _Z16reduceUnrolling4PiS_j_param_2
)
{
	.reg .pred 	%p<6>;
	.reg .b32 	%r<26>;
	.reg .b64 	%rd<22>;

	ld.param.u64 	%rd6, [_Z16reduceUnrolling4PiS_j_param_0];
	ld.param.u64 	%rd5, [_Z16reduceUnrolling4PiS_j_param_1];
	ld.param.u32 	%r8, [_Z16reduceUnrolling4PiS_j_param_2];
	cvta.to.global.u64 	%rd1, %rd6;
	mov.u32 	%r1, %tid.x;
	mov.u32 	%r2, %ctaid.x;
	mov.u32 	%r25, %ntid.x;
	mul.lo.s32 	%r9, %r25, %r2;
	shl.b32 	%r10, %r9, 2;
	add.s32 	%r4, %r10, %r1;
	cvt.u64.u32 	%rd2, %r10;
	mad.lo.s32 	%r5, %r25, 3, %r4;
	setp.ge.u32 	%p1, %r5, %r8;
	@%p1 bra 	$L__BB4_2;
	mul.wide.u32 	%rd7, %r4, 4;
	add.s64 	%rd8, %rd1, %rd7;
	ld.global.u32 	%r11, [%rd8];
	shl.b32 	%r12, %r25, 1;
	sub.s32 	%r13, %r5, %r12;
	mul.wide.u32 	%rd9, %r13, 4;
	add.s64 	%rd10, %rd1, %rd9;
	ld.global.u32 	%r14, [%rd10];
	add.s32 	%r15, %r13, %r25;
	mul.wide.u32 	%rd11, %r15, 4;
	add.s64 	%rd12, %rd1, %rd11;
	ld.global.u32 	%r16, [%rd12];
	mul.wide.u32 	%rd13, %r5, 4;
	add.s64 	%rd14, %rd1, %rd13;
	ld.global.u32 	%r17, [%rd14];
	add.s32 	%r18, %r14, %r11;
	add.s32 	%r19, %r18, %r16;
	add.s32 	%r20, %r19, %r17;
	st.global.u32 	[%rd8], %r20;
$L__BB4_2:
	shl.b64 	%rd15, %rd2, 2;
	add.s64 	%rd3, %rd1, %rd15;
	bar.sync 	0;
	setp.lt.u32 	%p2, %r25, 2;
	@%p2 bra 	$L__BB4_7;
	mul.wide.u32 	%rd16, %r1, 4;
	add.s64 	%rd4, %rd3, %rd16;
$L__BB4_4:
	shr.u32 	%r7, %r25, 1;
	setp.ge.u32 	%p3, %r1, %r7;
	@%p3 bra 	$L__BB4_6;
	mul.wide.u32 	%rd17, %r7, 4;
	add.s64 	%rd18, %rd4, %rd17;
	ld.global.u32 	%r21, [%rd18];
	ld.global.u32 	%r22, [%rd4];
	add.s32 	%r23, %r22, %r21;
	st.global.u32 	[%rd4], %r23;
$L__BB4_6:
	bar.sync 	0;
	setp.gt.u32 	%p4, %r25, 3;
	mov.u32 	%r25, %r7;
	@%p4 bra 	$L__BB4_4;
$L__BB4_7:
	setp.ne.s32 	%p5, %r1, 0;
	@%p5 bra 	$L__BB4_9;
	ld.global.u32 	%r24, [%rd3];
	cvta.to.global.u64 	%rd19, %rd5;
	mul.wide.u32 	%rd20, %r2, 4;
	add.s64 	%rd21, %rd19, %rd20;
	st.global.u32 	[%rd21], %r24;
$L__BB4_9:
	ret;

}
	// .globl	_Z16reduceUnrolling8PiS_j
.visible .entry _Z16reduceUnrolling8PiS_j(
	.param .u64 .ptr .align 1 _Z16reduceUnrolling8PiS_j_param_0,
	.param .u64 .ptr .align 1 _Z16reduceUnrolling8PiS_j_param_1,
	.param .u32 _Z16reduceUnrolling8PiS_j_param_2
)
{
	.reg .pred 	%p<6>;
	.reg .b32 	%r<37>;
	.reg .b64 	%rd<30>;

	ld.param.u64 	%rd6, [_Z16reduceUnrolling8PiS_j_param_0];
	ld.param.u64 	%rd5, [_Z16reduceUnrolling8PiS_j_param_1];
	ld.param.u32 	%r8, [_Z16reduceUnrolling8PiS_j_param_2];
	cvta.to.global.u64 	%rd1, %rd6;
	mov.u32 	%r1, %tid.x;
	mov.u32 	%r2, %ctaid.x;
	mov.u32 	%r36, %ntid.x;
	mul.lo.s32 	%r9, %r36, %r2;
	shl.b32 	%r10, %r9, 3;
	add.s32 	%r4, %r10, %r1;
	cvt.u64.u32 	%rd2, %r10;
	mad.lo.s32 	%r5, %r36, 7, %r4;
	setp.ge.u32 	%p1, %r5, %r8;
	@%p1 bra 	$L__BB5_2;
	mul.wide.u32 	%rd7, %r4, 4;
	add.s64 	%rd8, %rd1, %rd7;
	ld.global.u32 	%r11, [%rd8];
	mad.lo.s32 	%r12, %r36, -6, %r5;
	mul.wide.u32 	%rd9, %r12, 4;
	add.s64 	%rd10, %rd1, %rd9;
	ld.global.u32 	%r13, [%rd10];
	add.s32 	%r14, %r12, %r36;
	mul.wide.u32 	%rd11, %r14, 4;
	add.s64 	%rd12, %rd1, %rd11;
	ld.global.u32 	%r15, [%rd12];
	add.s32 	%r16, %r14, %r36;
	mul.wide.u32 	%rd13, %r16, 4;
	add.s64 	%rd14, %rd1, %rd13;
	ld.global.u32 	%r17, [%rd14];
	add.s32 	%r18, %r16, %r36;
	mul.wide.u32 	%rd15, %r18, 4;
	add.s64 	%rd16, %rd1, %rd15;
	ld.global.u32 	%r19, [%rd16];
	add.s32 	%r20, %r18, %r36;
	mul.wide.u32 	%rd17, %r20, 4;
	add.s64 	%rd18, %rd1, %rd17;
	ld.global.u32 	%r21, [%rd18];
	add.s32 	%r22, %r20, %r36;
	mul.wide.u32 	%rd19, %r22, 4;
	add.s64 	%rd20, %rd1, %rd19;
	ld.global.u32 	%r23, [%rd20];
	mul.wide.u32 	%rd21, %r5, 4;
	add.s64 	%rd22, %rd1, %rd21;
	ld.global.u32 	%r24, [%rd22];
	add.s32 	%r25, %r13, %r11;
	add.s32 	%r26, %r25, %r15;
	add.s32 	%r27, %r26, %r17;
	add.s32 	%r28, %r27, %r19;
	add.s32 	%r29, %r28, %r21;
	add.s32 	%r30, %r29, %r23;
	add.s32 	%r31, %r30, %r24;
	st.global.u32 	[%rd8], %r31;
$L__BB5_2:
	shl.b64 	%rd23, %rd2, 2;
	add.s64 	%rd3, %rd1, %rd23;
	bar.sync 	0;
	setp.lt.u32 	%p2, %r36, 2;
	@%p2 bra 	$L__BB5_7;
	mul.wide.u32 	%rd24, %r1, 4;
	add.s64 	%rd4, %rd3, %rd24;
$L__BB5_4:
	shr.u32 	%r7, %r36, 1;
	setp.ge.u32 	%p3, %r1, %r7;
	@%p3 bra 	$L__BB5_6;
	mul.wide.u32 	%rd25, %r7, 4;
	add.s64 	%rd26, %rd4, %rd25;
	ld.global.u32 	%r32, [%rd26];
	ld.global.u32 	%r33, [%rd4];
	add.s32 	%r34, %r33, %r32;
	st.global.u32 	[%rd4], %r34;
$L__BB5_6:
	bar.sync 	0;
	setp.gt.u32 	%p4, %r36, 3;
	mov.u32 	%r36, %r7;
	@%p4 bra 	$L__BB5_4;
$L__BB5_7:
	setp.ne.s32 	%p5, %r1, 0;
	@%p5 bra 	$L__BB5_9;
	ld.global.u32 	%r35, [%rd3];
	cvta.to.global.u64 	%rd27, %rd5;
	mul.wide.u32 	%rd28, %r2, 4;
	add.s64 	%rd29, %rd27, %rd28;
	st.global.u32 	[%rd29], %r35;
$L__BB5_9:
	ret;

}
	// .globl	_Z18reduceUnrollWarps8PiS_j
.visible .entry _Z18reduceUnrollWarps8PiS_j(
	.param .u64 .ptr .align 1 _Z18reduceUnrollWarps8PiS_j_param_0,
	.param .u64 .ptr .align 1 _Z18reduceUnrollWarps8PiS_j_param_1,
	.param .u32 _Z18reduceUnrollWarps8PiS_j_param_2
)
{
	.reg .pred 	%p<7>;
	.reg .b32 	%r<55>;
	.reg .b64 	%rd<30>;

	ld.param.u64 	%rd6, [_Z18reduceUnrollWarps8PiS_j_param_0];
	ld.param.u64 	%rd5, [_Z18reduceUnrollWarps8PiS_j_param_1];
	ld.param.u32 	%r8, [_Z18reduceUnrollWarps8PiS_j_param_2];
	cvta.to.global.u64 	%rd1, %rd6;
	mov.u32 	%r1, %tid.x;
	mov.u32 	%r2, %ctaid.x;
	mov.u32 	%r54, %ntid.x;
	mul.lo.s32 	%r9, %r54, %r2;
	shl.b32 	%r10, %r9, 3;
	add.s32 	%r4, %r10, %r1;
	cvt.u64.u32 	%rd2, %r10;
	mad.lo.s32 	%r5, %r54, 7, %r4;
	setp.ge.u32 	%p1, %r5, %r8;
	@%p1 bra 	$L__BB6_2;
	mul.wide.u32 	%rd7, %r4, 4;
	add.s64 	%rd8, %rd1, %rd7;
	ld.global.u32 	%r11, [%rd8];
	mad.lo.s32 	%r12, %r54, -6, %r5;
	mul.wide.u32 	%rd9, %r12, 4;
	add.s64 	%rd10, %rd1, %rd9;
	ld.global.u32 	%r13, [%rd10];
	add.s32 	%r14, %r12, %r54;
	mul.wide.u32 	%rd11, %r14, 4;
	add.s64 	%rd12, %rd1, %rd11;
	ld.global.u32 	%r15, [%rd12];
	add.s32 	%r16, %r14, %r54;
	mul.wide.u32 	%rd13, %r16, 4;
	add.s64 	%rd14, %rd1, %rd13;
	ld.global.u32 	%r17, [%rd14];
	add.s32 	%r18, %r16, %r54;
	mul.wide.u32 	%rd15, %r18, 4;
	add.s64 	%rd16, %rd1, %rd15;
	ld.global.u32 	%r19, [%rd16];
	add.s32 	%r20, %r18, %r54;
	mul.wide.u32 	%rd17, %r20, 4;
	add.s64 	%rd18, %rd1, %rd17;
	ld.global.u32 	%r21, [%rd18];
	add.s32 	%r22, %r20, %r54;
	mul.wide.u32 	%rd19, %r22, 4;
	add.s64 	%rd20, %rd1, %rd19;
	ld.global.u32 	%r23, [%rd20];
	mul.wide.u32 	%rd21, %r5, 4;
	add.s64 	%rd22, %rd1, %rd21;
	ld.global.u32 	%r24, [%rd22];
	add.s32 	%r25, %r13, %r11;
	add.s32 	%r26, %r25, %r15;
	add.s32 	%r27, %r26, %r17;
	add.s32 	%r28, %r27, %r19;
	add.s32 	%r29, %r28, %r21;
	add.s32 	%r30, %r29, %r23;
	add.s32 	%r31, %r30, %r24;
	st.global.u32 	[%rd8], %r31;
$L__BB6_2:
	shl.b64 	%rd23, %rd2, 2;
	add.s64 	%rd3, %rd1, %rd23;
	bar.sync 	0;
	setp.lt.u32 	%p2, %r54, 66;
	mul.wide.u32 	%rd24, %r1, 4;
	add.s64 	%rd4, %rd3, %rd24;
	@%p2 bra 	$L__BB6_6;
$L__BB6_3:
	shr.u32 	%r7, %r54, 1;
	setp.ge.u32 	%p3, %r1, %r7;
	@%p3 bra 	$L__BB6_5;
	mul.wide.u32 	%rd25, %r7, 4;
	add.s64 	%rd26, %rd4, %rd25;
	ld.global.u32 	%r32, [%rd26];
	ld.global.u32 	%r33, [%rd4];
	add.s32 	%r34, %r33, %r32;
	st.global.u32 	[%rd4], %r34;
$L__BB6_5:
	bar.sync 	0;
	setp.gt.u32 	%p4, %r54, 131;
	mov.u32 	%r54, %r7;
	@%p4 bra 	$L__BB6_3;
$L__BB6_6:
	setp.gt.u32 	%p5, %r1, 31;
	@%p5 bra 	$L__BB6_9;
	ld.volatile.global.u32 	%r35, [%rd4+128];
	ld.volatile.global.u32 	%r36, [%rd4];
	add.s32 	%r37, %r36, %r35;
	st.volatile.global.u32 	[%rd4], %r37;
	ld.volatile.global.u32 	%r38, [%rd4+64];
	ld.volatile.global.u32 	%r39, [%rd4];
	add.s32 	%r40, %r39, %r38;
	st.volatile.global.u32 	[%rd4], %r40;
	ld.volatile.global.u32 	%r41, [%rd4+32];
	ld.volatile.global.u32 	%r42, [%rd4];
	add.s32 	%r43, %r42, %r41;
	st.volatile.global.u32 	[%rd4], %r43;
	ld.volatile.global.u32 	%r44, [%rd4+16];
	ld.volatile.global.u32 	%r45, [%rd4];
	add.s32 	%r46, %r45, %r44;
	st.volatile.global.u32 	[%rd4], %r46;
	ld.volatile.global.u32 	%r47, [%rd4+8];
	ld.volatile.global.u32 	%r48, [%rd4];
	add.s32 	%r49, %r48, %r47;
	st.volatile.global.u32 	[%rd4], %r49;
	ld.volatile.global.u32 	%r50, [%rd4+4];
	ld.volatile.global.u32 	%r51, [%rd4];
	add.s32 	%r52, %r51, %r50;
	st.volatile.global.u32 	[%rd4], %r52;
	setp.ne.s32 	%p6, %r1, 0;
	@%p6 bra 	$L__BB6_9;
	ld.global.u32 	%r53, [%rd3];
	cvta.to.global.u64 	%rd27, %rd5;
	mul.wide.u32 	%rd28, %r2, 4;
	add.s64 	%rd29, %rd27, %rd28;
	st.global.u32 	[%rd29], %r53;
$L__BB6_9:
	ret;

}
	// .globl	_Z26reduceCompleteUnrollWarps8PiS_j
.visible .entry _Z26reduceCompleteUnrollWarps8PiS_j(
	.param .u64 .ptr .align 1 _Z26reduceCompleteUnrollWarps8PiS_j_param_0,
	.param .u64 .ptr .align 1 _Z26reduceCompleteUnrollWarps8PiS_j_param_1,
	.param .u32 _Z26reduceCompleteUnrollWarps8PiS_j_param_2
)
{
	.reg .pred 	%p<16>;
	.reg .b32 	%r<65>;
	.reg .b64 	%rd<28>;

	ld.param.u64 	%rd6, [_Z26reduceCompleteUnrollWarps8PiS_j_param_0];
	ld.param.u64 	%rd5, [_Z26reduceCompleteUnrollWarps8PiS_j_param_1];
	ld.param.u32 	%r6, [_Z26reduceCompleteUnrollWarps8PiS_j_param_2];
	cvta.to.global.u64 	%rd1, %rd6;
	mov.u32 	%r1, %tid.x;
	mov.u32 	%r2, %ctaid.x;
	mov.u32 	%r3, %ntid.x;
	mul.lo.s32 	%r7, %r3, %r2;
	shl.b32 	%r8, %r7, 3;
	add.s32 	%r4, %r8, %r1;
	cvt.u64.u32 	%rd2, %r8;
	mad.lo.s32 	%r5, %r3, 7, %r4;
	setp.ge.u32 	%p1, %r5, %r6;
	@%p1 bra 	$L__BB7_2;
	mul.wide.u32 	%rd7, %r4, 4;
	add.s64 	%rd8, %rd1, %rd7;
	ld.global.u32 	%r9, [%rd8];
	mad.lo.s32 	%r10, %r3, -6, %r5;
	mul.wide.u32 	%rd9, %r10, 4;
	add.s64 	%rd10, %rd1, %rd9;
	ld.global.u32 	%r11, [%rd10];
	add.s32 	%r12, %r10, %r3;
	mul.wide.u32 	%rd11, %r12, 4;
	add.s64 	%rd12, %rd1, %rd11;
	ld.global.u32 	%r13, [%rd12];
	add.s32 	%r14, %r12, %r3;
	mul.wide.u32 	%rd13, %r14, 4;
	add.s64 	%rd14, %rd1, %rd13;
	ld.global.u32 	%r15, [%rd14];
	add.s32 	%r16, %r14, %r3;
	mul.wide.u32 	%rd15, %r16, 4;
	add.s64 	%rd16, %rd1, %rd15;
	ld.global.u32 	%r17, [%rd16];
	add.s32 	%r18, %r16, %r3;
	mul.wide.u32 	%rd17, %r18, 4;
	add.s64 	%rd18, %rd1, %rd17;
	ld.global.u32 	%r19, [%rd18];
	add.s32 	%r20, %r18, %r3;
	mul.wide.u32 	%rd19, %r20, 4;
	add.s64 	%rd20, %rd1, %rd19;
	ld.global.u32 	%r21, [%rd20];
	mul.wide.u32 	%rd21, %r5, 4;
	add.s64 	%rd22, %rd1, %rd21;
	ld.global.u32 	%r22, [%rd22];
	add.s32 	%r23, %r11, %r9;
	add.s32 	%r24, %r23, %r13;
	add.s32 	%r25, %r24, %r15;
	add.s32 	%r26, %r25, %r17;
	add.s32 	%r27, %r26, %r19;
	add.s32 	%r28, %r27, %r21;
	add.s32 	%r29, %r28, %r22;
	st.global.u32 	[%rd8], %r29;
$L__BB7_2:
	shl.b64 	%rd23, %rd2, 2;
	add.s64 	%rd3, %rd1, %rd23;
	bar.sync 	0;
	setp.lt.u32 	%p2, %r3, 1024;
	setp.gt.u32 	%p3, %r1, 511;
	mul.wide.u32 	%rd24, %r1, 4;
	add.s64 	%rd4, %rd3, %rd24;
	or.pred  	%p4, %p2, %p3;
	@%p4 bra 	$L__BB7_4;
	ld.global.u32 	%r31, [%rd4+2048];
	ld.global.u32 	%r32, [%rd4];
	add.s32 	%r33, %r32, %r31;
	st.global.u32 	[%rd4], %r33;
$L__BB7_4:
	bar.sync 	0;
	setp.lt.u32 	%p5, %r3, 512;
	setp.gt.u32 	%p6, %r1, 255;
	or.pred  	%p7, %p5, %p6;
	@%p7 bra 	$L__BB7_6;
	ld.global.u32 	%r35, [%rd4+1024];
	ld.global.u32 	%r36, [%rd4];
	add.s32 	%r37, %r36, %r35;
	st.global.u32 	[%rd4], %r37;
$L__BB7_6:
	bar.sync 	0;
	setp.lt.u32 	%p8, %r3, 256;
	setp.gt.u32 	%p9, %r1, 127;
	or.pred  	%p10, %p8, %p9;
	@%p10 bra 	$L__BB7_8;
	ld.global.u32 	%r39, [%rd4+512];
	ld.global.u32 	%r40, [%rd4];
	add.s32 	%r41, %r40, %r39;
	st.global.u32 	[%rd4], %r41;
$L__BB7_8:
	bar.sync 	0;
	setp.lt.u32 	%p11, %r3, 128;
	setp.gt.u32 	%p12, %r1, 63;
	or.pred  	%p13, %p11, %p12;
	@%p13 bra 	$L__BB7_10;
	ld.global.u32 	%r43, [%rd4+256];
	ld.global.u32 	%r44, [%rd4];
	add.s32 	%r45, %r44, %r43;
	st.global.u32 	[%rd4], %r45;
$L__BB7_10:
	bar.sync 	0;
	setp.gt.u32 	%p14, %r1, 31;
	@%p14 bra 	$L__BB7_13;
	ld.volatile.global.u32 	%r46, [%rd4+128];
	ld.volatile.global.u32 	%r47, [%rd4];
	add.s32 	%r48, %r47, %r46;
	st.volatile.global.u32 	[%rd4], %r48;
	ld.volatile.global.u32 	%r49, [%rd4+64];
	ld.volatile.global.u32 	%r50, [%rd4];
	add.s32 	%r51, %r50, %r49;
	st.volatile.global.u32 	[%rd4], %r51;
	ld.volatile.global.u32 	%r52, [%rd4+32];
	ld.volatile.global.u32 	%r53, [%rd4];
	add.s32 	%r54, %r53, %r52;
	st.volatile.global.u32 	[%rd4], %r54;
	ld.volatile.global.u32 	%r55, [%rd4+16];
	ld.volatile.global.u32 	%r56, [%rd4];
	add.s32 	%r57, %r56, %r55;
	st.volatile.global.u32 	[%rd4], %r57;
	ld.volatile.global.u32 	%r58, [%rd4+8];
	ld.volatile.global.u32 	%r59, [%rd4];
	add.s32 	%r60, %r59, %r58;
	st.volatile.global.u32 	[%rd4], %r60;
	ld.volatile.global.u32 	%r61, [%rd4+4];
	ld.volatile.global.u32 	%r62, [%rd4];
	add.s32 	%r63, %r62, %r61;
	st.volatile.global.u32 	[%rd4], %r63;
	setp.ne.s32 	%p15, %r1, 0;
	@%p15 bra 	$L__BB7_13;
	ld.global.u32 	%r64, [%rd3];
	cvta.to.global.u64 	%rd25, %rd5;
	mul.wide.u32 	%rd26, %r2, 4;
	add.s64 	%rd27, %rd25, %rd26;
	st.global.u32 	[%rd27], %r64;
$L__BB7_13:
	ret;

}
	// .globl	_Z17reduceUnrollWarpsPiS_j
.visible .entry _Z17reduceUnrollWarpsPiS_j(
	.param .u64 .ptr .align 1 _Z17reduceUnrollWarpsPiS_j_param_0,
	.param .u64 .ptr .align 1 _Z17reduceUnrollWarpsPiS_j_param_1,
	.param .u32 _Z17reduceUnrollWarpsPiS_j_param_2
)
{
	.reg .pred 	%p<7>;
	.reg .b32 	%r<37>;
	.reg .b64 	%rd<18>;

	ld.param.u64 	%rd6, [_Z17reduceUnrollWarpsPiS_j_param_0];
	ld.param.u64 	%rd5, [_Z17reduceUnrollWarpsPiS_j_param_1];
	ld.param.u32 	%r8, [_Z17reduceUnrollWarpsPiS_j_param_2];
	cvta.to.global.u64 	%rd1, %rd6;
	mov.u32 	%r1, %tid.x;
	mov.u32 	%r2, %ctaid.x;
	mov.u32 	%r36, %ntid.x;
	mul.lo.s32 	%r9, %r36, %r2;
	shl.b32 	%r10, %r9, 1;
	add.s32 	%r4, %r10, %r1;
	cvt.u64.u32 	%rd2, %r10;
	add.s32 	%r5, %r4, %r36;
	setp.ge.u32 	%p1, %r5, %r8;
	@%p1 bra 	$L__BB8_2;
	mul.wide.u32 	%rd7, %r5, 4;
	add.s64 	%rd8, %rd1, %rd7;
	ld.global.u32 	%r11, [%rd8];
	mul.wide.u32 	%rd9, %r4, 4;
	add.s64 	%rd10, %rd1, %rd9;
	ld.global.u32 	%r12, [%rd10];
	add.s32 	%r13, %r12, %r11;
	st.global.u32 	[%rd10], %r13;
$L__BB8_2:
	shl.b64 	%rd11, %rd2, 2;
	add.s64 	%rd3, %rd1, %rd11;
	bar.sync 	0;
	setp.lt.u32 	%p2, %r36, 66;
	mul.wide.u32 	%rd12, %r1, 4;
	add.s64 	%rd4, %rd3, %rd12;
	@%p2 bra 	$L__BB8_6;
$L__BB8_3:
	shr.u32 	%r7, %r36, 1;
	setp.ge.u32 	%p3, %r1, %r7;
	@%p3 bra 	$L__BB8_5;
	mul.wide.u32 	%rd13, %r7, 4;
	add.s64 	%rd14, %rd4, %rd13;
	ld.global.u32 	%r14, [%rd14];
	ld.global.u32 	%r15, [%rd4];
	add.s32 	%r16, %r15, %r14;
	st.global.u32 	[%rd4], %r16;
$L__BB8_5:
	bar.sync 	0;
	setp.gt.u32 	%p4, %r36, 131;
	mov.u32 	%r36, %r7;
	@%p4 bra 	$L__BB8_3;
$L__BB8_6:
	setp.gt.u32 	%p5, %r1, 31;
	@%p5 bra 	$L__BB8_9;
	ld.volatile.global.u32 	%r17, [%rd4+128];
	ld.volatile.global.u32 	%r18, [%rd4];
	add.s32 	%r19, %r18, %r17;
	st.volatile.global.u32 	[%rd4], %r19;
	ld.volatile.global.u32 	%r20, [%rd4+64];
	ld.volatile.global.u32 	%r21, [%rd4];
	add.s32 	%r22, %r21, %r20;
	st.volatile.global.u32 	[%rd4], %r22;
	ld.volatile.global.u32 	%r23, [%rd4+32];
	ld.volatile.global.u32 	%r24, [%rd4];
	add.s32 	%r25, %r24, %r23;
	st.volatile.global.u32 	[%rd4], %r25;
	ld.volatile.global.u32 	%r26, [%rd4+16];
	ld.volatile.global.u32 	%r27, [%rd4];
	add.s32 	%r28, %r27, %r26;
	st.volatile.global.u32 	[%rd4], %r28;
	ld.volatile.global.u32 	%r29, [%rd4+8];
	ld.volatile.global.u32 	%r30, [%rd4];
	add.s32 	%r31, %r30, %r29;
	st.volatile.global.u32 	[%rd4], %r31;
	ld.volatile.global.u32 	%r32, [%rd4+4];
	ld.volatile.global.u32 	%r33, [%rd4];
	add.s32 	%r34, %r33, %r32;
	st.volatile.global.u32 	[%rd4], %r34;
	setp.ne.s32 	%p6, %r1, 0;
	@%p6 bra 	$L__BB8_9;
	ld.global.u32 	%r35, [%rd3];
	cvta.to.global.u64 	%rd15, %rd5;
	mul.wide.u32 	%rd16, %r2, 4;
	add.s64 	%rd17, %rd15, %rd16;
	st.global.u32 	[%rd17], %r35;
$L__BB8_9:
	ret;

}
	// .globl	_Z20reduceCompleteUnrollILj1024EEvPiS0_j
.visible .entry _Z20reduceCompleteUnrollILj1024EEvPiS0_j(
	.param .u64 .ptr .align 1 _Z20reduceCompleteUnrollILj1024EEvPiS0_j_param_0,
	.param .u64 .ptr .align 1 _Z20reduceCompleteUnrollILj1024EEvPiS0_j_param_1,
	.param .u32 _Z20reduceCompleteUnrollILj1024EEvPiS0_j_param_2
)
{
	.reg .pred 	%p<8>;
	.reg .b32 	%r<61>;
	.reg .b64 	%rd<28>;

	ld.param.u64 	%rd6, [_Z20reduceCompleteUnrollILj1024EEvPiS0_j_param_0];
	ld.param.u64 	%rd5, [_Z20reduceCompleteUnrollILj1024EEvPiS0_j_param_1];
	ld.param.u32 	%r6, [_Z20reduceCompleteUnrollILj1024EEvPiS0_j_param_2];
	cvta.to.global.u64 	%rd1, %rd6;
	mov.u32 	%r1, %tid.x;
	mov.u32 	%r2, %ctaid.x;
	mov.u32 	%r3, %ntid.x;
	mul.lo.s32 	%r7, %r3, %r2;
	shl.b32 	%r8, %r7, 3;
	add.s32 	%r4, %r8, %r1;
	cvt.u64.u32 	%rd2, %r8;
	mad.lo.s32 	%r5, %r3, 7, %r4;
	setp.ge.u32 	%p1, %r5, %r6;
	@%p1 bra 	$L__BB9_2;
	mul.wide.u32 	%rd7, %r4, 4;
	add.s64 	%rd8, %rd1, %rd7;
	ld.global.u32 	%r9, [%rd8];
	mad.lo.s32 	%r10, %r3, -6, %r5;
	mul.wide.u32 	%rd9, %r10, 4;
	add.s64 	%rd10, %rd1, %rd9;
	ld.global.u32 	%r11, [%rd10];
	add.s32 	%r12, %r10, %r3;
	mul.wide.u32 	%rd11, %r12, 4;
	add.s64 	%rd12, %rd1, %rd11;
	ld.global.u32 	%r13, [%rd12];
	add.s32 	%r14, %r12, %r3;
	mul.wide.u32 	%rd13, %r14, 4;
	add.s64 	%rd14, %rd1, %rd13;
	ld.global.u32 	%r15, [%rd14];
	add.s32 	%r16, %r14, %r3;
	mul.wide.u32 	%rd15, %r16, 4;
	add.s64 	%rd16, %rd1, %rd15;
	ld.global.u32 	%r17, [%rd16];
	add.s32 	%r18, %r16, %r3;
	mul.wide.u32 	%rd17, %r18, 4;
	add.s64 	%rd18, %rd1, %rd17;
	ld.global.u32 	%r19, [%rd18];
	add.s32 	%r20, %r18, %r3;
	mul.wide.u32 	%rd19, %r20, 4;
	add.s64 	%rd20, %rd1, %rd19;
	ld.global.u32 	%r21, [%rd20];
	mul.wide.u32 	%rd21, %r5, 4;
	add.s64 	%rd22, %rd1, %rd21;
	ld.global.u32 	%r22, [%rd22];
	add.s32 	%r23, %r11, %r9;
	add.s32 	%r24, %r23, %r13;
	add.s32 	%r25, %r24, %r15;
	add.s32 	%r26, %r25, %r17;
	add.s32 	%r27, %r26, %r19;
	add.s32 	%r28, %r27, %r21;
	add.s32 	%r29, %r28, %r22;
	st.global.u32 	[%rd8], %r29;
$L__BB9_2:
	shl.b64 	%rd23, %rd2, 2;
	add.s64 	%rd3, %rd1, %rd23;
	bar.sync 	0;
	setp.gt.u32 	%p2, %r1, 511;
	mul.wide.u32 	%rd24, %r1, 4;
	add.s64 	%rd4, %rd3, %rd24;
	@%p2 bra 	$L__BB9_4;
	ld.global.u32 	%r30, [%rd4+2048];
	ld.global.u32 	%r31, [%rd4];
	add.s32 	%r32, %r31, %r30;
	st.global.u32 	[%rd4], %r32;
$L__BB9_4:
	bar.sync 	0;
	setp.gt.u32 	%p3, %r1, 255;
	@%p3 bra 	$L__BB9_6;
	ld.global.u32 	%r33, [%rd4+1024];
	ld.global.u32 	%r34, [%rd4];
	add.s32 	%r35, %r34, %r33;
	st.global.u32 	[%rd4], %r35;
$L__BB9_6:
	bar.sync 	0;
	setp.gt.u32 	%p4, %r1, 127;
	@%p4 bra 	$L__BB9_8;
	ld.global.u32 	%r36, [%rd4+512];
	ld.global.u32 	%r37, [%rd4];
	add.s32 	%r38, %r37, %r36;
	st.global.u32 	[%rd4], %r38;
$L__BB9_8:
	bar.sync 	0;
	setp.gt.u32 	%p5, %r1, 63;
	@%p5 bra 	$L__BB9_10;
	ld.global.u32 	%r39, [%rd4+256];
	ld.global.u32 	%r40, [%rd4];
	add.s32 	%r41, %r40, %r39;
	st.global.u32 	[%rd4], %r41;
$L__BB9_10:
	bar.sync 	0;
	setp.gt.u32 	%p6, %r1, 31;
	@%p6 bra 	$L__BB9_13;
	ld.volatile.global.u32 	%r42, [%rd4+128];
	ld.volatile.global.u32 	%r43, [%rd4];
	add.s32 	%r44, %r43, %r42;
	st.volatile.global.u32 	[%rd4], %r44;
	ld.volatile.global.u32 	%r45, [%rd4+64];
	ld.volatile.global.u32 	%r46, [%rd4];
	add.s32 	%r47, %r46, %r45;
	st.volatile.global.u32 	[%rd4], %r47;
	ld.volatile.global.u32 	%r48, [%rd4+32];
	ld.volatile.global.u32 	%r49, [%rd4];
	add.s32 	%r50, %r49, %r48;
	st.volatile.global.u32 	[%rd4], %r50;
	ld.volatile.global.u32 	%r51, [%rd4+16];
	ld.volatile.global.u32 	%r52, [%rd4];
	add.s32 	%r53, %r52, %r51;
	st.volatile.global.u32 	[%rd4], %r53;
	ld.volatile.global.u32 	%r54, [%rd4+8];
	ld.volatile.global.u32 	%r55, [%rd4];
	add.s32 	%r56, %r55, %r54;
	st.volatile.global.u32 	[%rd4], %r56;
	ld.volatile.global.u32 	%r57, [%rd4+4];
	ld.volatile.global.u32 	%r58, [%rd4];
	add.s32 	%r59, %r58, %r57;
	st.volatile.global.u32 	[%rd4], %r59;
	setp.ne.s32 	%p7, %r1, 0;
	@%p7 bra 	$L__BB9_13;
	ld.global.u32 	%r60, [%rd3];
	cvta.to.global.u64 	%rd25, %rd5;
	mul.wide.u32 	%rd26, %r2, 4;
	add.s64 	%rd27, %rd25, %rd26;
	st.global.u32 	[%rd27], %r60;
$L__BB9_13:
	ret;

}
	// .globl	_Z20reduceCompleteUnrollILj512EEvPiS0_j
.visible .entry _Z20reduceCompleteUnrollILj512EEvPiS0_j(
	.param .u64 .ptr .align 1 _Z20reduceCompleteUnrollILj512EEvPiS0_j_param_0,
	.param .u64 .ptr .align 1 _Z20reduceCompleteUnrollILj512EEvPiS0_j_param_1,
	.param .u32 _Z20reduceCompleteUnrollILj512EEvPiS0_j_param_2
)
{
	.reg .pred 	%p<7>;
	.reg .b32 	%r<58>;
	.reg .b64 	%rd<28>;

	ld.param.u64 	%rd6, [_Z20reduceCompleteUnrollILj512EEvPiS0_j_param_0];
	ld.param.u64 	%rd5, [_Z20reduceCompleteUnrollILj512EEvPiS0_j_param_1];
	ld.param.u32 	%r6, [_Z20reduceCompleteUnrollILj512EEvPiS0_j_param_2];
	cvta.to.global.u64 	%rd1, %rd6;
	mov.u32 	%r1, %tid.x;
	mov.u32 	%r2, %ctaid.x;
	mov.u32 	%r3, %ntid.x;
	mul.lo.s32 	%r7, %r3, %r2;
	shl.b32 	%r8, %r7, 3;
	add.s32 	%r4, %r8, %r1;
	cvt.u64.u32 	%rd2, %r8;
	mad.lo.s32 	%r5, %r3, 7, %r4;
	setp.ge.u32 	%p1, %r5, %r6;
	@%p1 bra 	$L__BB10_2;
	mul.wide.u32 	%rd7, %r4, 4;
	add.s64 	%rd8, %rd1, %rd7;
	ld.global.u32 	%r9, [%rd8];
	mad.lo.s32 	%r10, %r3, -6, %r5;
	mul.wide.u32 	%rd9, %r10, 4;
	add.s64 	%rd10, %rd1, %rd9;
	ld.global.u32 	%r11, [%rd10];
	add.s32 	%r12, %r10, %r3;
	mul.wide.u32 	%rd11, %r12, 4;
	add.s64 	%rd12, %rd1, %rd11;
	ld.global.u32 	%r13, [%rd12];
	add.s32 	%r14, %r12, %r3;
	mul.wide.u32 	%rd13, %r14, 4;
	add.s64 	%rd14, %rd1, %rd13;
	ld.global.u32 	%r15, [%rd14];
	add.s32 	%r16, %r14, %r3;
	mul.wide.u32 	%rd15, %r16, 4;
	add.s64 	%rd16, %rd1, %rd15;
	ld.global.u32 	%r17, [%rd16];
	add.s32 	%r18, %r16, %r3;
	mul.wide.u32 	%rd17, %r18, 4;
	add.s64 	%rd18, %rd1, %rd17;
	ld.global.u32 	%r19, [%rd18];
	add.s32 	%r20, %r18, %r3;
	mul.wide.u32 	%rd19, %r20, 4;
	add.s64 	%rd20, %rd1, %rd19;
	ld.global.u32 	%r21, [%rd20];
	mul.wide.u32 	%rd21, %r5, 4;
	add.s64 	%rd22, %rd1, %rd21;
	ld.global.u32 	%r22, [%rd22];
	add.s32 	%r23, %r11, %r9;
	add.s32 	%r24, %r23, %r13;
	add.s32 	%r25, %r24, %r15;
	add.s32 	%r26, %r25, %r17;
	add.s32 	%r27, %r26, %r19;
	add.s32 	%r28, %r27, %r21;
	add.s32 	%r29, %r28, %r22;
	st.global.u32 	[%rd8], %r29;
$L__BB10_2:
	shl.b64 	%rd23, %rd2, 2;
	add.s64 	%rd3, %rd1, %rd23;
	bar.sync 	0;
	bar.sync 	0;
	setp.gt.u32 	%p2, %r1, 255;
	mul.wide.u32 	%rd24, %r1, 4;
	add.s64 	%rd4, %rd3, %rd24;
	@%p2 bra 	$L__BB10_4;
	ld.global.u32 	%r30, [%rd4+1024];
	ld.global.u32 	%r31, [%rd4];
	add.s32 	%r32, %r31, %r30;
	st.global.u32 	[%rd4], %r32;
$L__BB10_4:
	bar.sync 	0;
	setp.gt.u32 	%p3, %r1, 127;
	@%p3 bra 	$L__BB10_6;
	ld.global.u32 	%r33, [%rd4+512];
	ld.global.u32 	%r34, [%rd4];
	add.s32 	%r35, %r34, %r33;
	st.global.u32 	[%rd4], %r35;
$L__BB10_6:
	bar.sync 	0;
	setp.gt.u32 	%p4, %r1, 63;
	@%p4 bra 	$L__BB10_8;
	ld.global.u32 	%r36, [%rd4+256];
	ld.global.u32 	%r37, [%rd4];
	add.s32 	%r38, %r37, %r36;
	st.global.u32 	[%rd4], %r38;
$L__BB10_8:
	bar.sync 	0;
	setp.gt.u32 	%p5, %r1, 31;
	@%p5 bra 	$L__BB10_11;
	ld.volatile.global.u32 	%r39, [%rd4+128];
	ld.volatile.global.u32 	%r40, [%rd4];
	add.s32 	%r41, %r40, %r39;
	st.volatile.global.u32 	[%rd4], %r41;
	ld.volatile.global.u32 	%r42, [%rd4+64];
	ld.volatile.global.u32 	%r43, [%rd4];
	add.s32 	%r44, %r43, %r42;
	st.volatile.global.u32 	[%rd4], %r44;
	ld.volatile.global.u32 	%r45, [%rd4+32];
	ld.volatile.global.u32 	%r46, [%rd4];
	add.s32 	%r47, %r46, %r45;
	st.volatile.global.u32 	[%rd4], %r47;
	ld.volatile.global.u32 	%r48, [%rd4+16];
	ld.volatile.global.u32 	%r49, [%rd4];
	add.s32 	%r50, %r49, %r48;
	st.volatile.global.u32 	[%rd4], %r50;
	ld.volatile.global.u32 	%r51, [%rd4+8];
	ld.volatile.global.u32 	%r52, [%rd4];
	add.s32 	%r53, %r52, %r51;
	st.volatile.global.u32 	[%rd4], %r53;
	ld.volatile.global.u32 	%r54, [%rd4+4];
	ld.volatile.global.u32 	%r55, [%rd4];
	add.s32 	%r56, %r55, %r54;
	st.volatile.global.u32 	[%rd4], %r56;
	setp.ne.s32 	%p6, %r1, 0;
	@%p6 bra 	$L__BB10_11;
	ld.global.u32 	%r57, [%rd3];
	cvta.to.global.u64 	%rd25, %rd5;
	mul.wide.u32 	%rd26, %r2, 4;
	add.s64 	%rd27, %rd25, %rd26;
	st.global.u32 	[%rd27], %r57;
$L__BB10_11:
	ret;

}
	// .globl	_Z20reduceCompleteUnrollILj256EEvPiS0_j
.visible .entry _Z20reduceCompleteUnrollILj256EEvPiS0_j(
	.param .u64 .ptr .align 1 _Z20reduceCompleteUnrollILj256EEvPiS0_j_param_0,
	.param .u64 .ptr .align 1 _Z20reduceCompleteUnrollILj256EEvPiS0_j_param_1,
	.param .u32 _Z20reduceCompleteUnrollILj256EEvPiS0_j_param_2
)
{
	.reg .pred 	%p<6>;
	.reg .b32 	%r<55>;
	.reg .b64 	%rd<28>;

	ld.param.u64 	%rd6, [_Z20reduceCompleteUnrollILj256EEvPiS0_j_param_0];
	ld.param.u64 	%rd5, [_Z20reduceCompleteUnrollILj256EEvPiS0_j_param_1];
	ld.param.u32 	%r6, [_Z20reduceCompleteUnrollILj256EEvPiS0_j_param_2];
	cvta.to.global.u64 	%rd1, %rd6;
	mov.u32 	%r1, %tid.x;
	mov.u32 	%r2, %ctaid.x;
	mov.u32 	%r3, %ntid.x;
	mul.lo.s32 	%r7, %r3, %r2;
	shl.b32 	%r8, %r7, 3;
	add.s32 	%r4, %r8, %r1;
	cvt.u64.u32 	%rd2, %r8;
	mad.lo.s32 	%r5, %r3, 7, %r4;
	setp.ge.u32 	%p1, %r5, %r6;
	@%p1 bra 	$L__BB11_2;
	mul.wide.u32 	%rd7, %r4, 4;
	add.s64 	%rd8, %rd1, %rd7;
	ld.global.u32 	%r9, [%rd8];
	mad.lo.s32 	%r10, %r3, -6, %r5;
	mul.wide.u32 	%rd9, %r10, 4;
	add.s64 	%rd10, %rd1, %rd9;
	ld.global.u32 	%r11, [%rd10];
	add.s32 	%r12, %r10, %r3;
	mul.wide.u32 	%rd11, %r12, 4;
	add.s64 	%rd12, %rd1, %rd11;
	ld.global.u32 	%r13, [%rd12];
	add.s32 	%r14, %r12, %r3;
	mul.wide.u32 	%rd13, %r14, 4;
	add.s64 	%rd14, %rd1, %rd13;
	ld.global.u32 	%r15, [%rd14];
	add.s32 	%r16, %r14, %r3;
	mul.wide.u32 	%rd15, %r16, 4;
	add.s64 	%rd16, %rd1, %rd15;
	ld.global.u32 	%r17, [%rd16];
	add.s32 	%r18, %r16, %r3;
	mul.wide.u32 	%rd17, %r18, 4;
	add.s64 	%rd18, %rd1, %rd17;
	ld.global.u32 	%r19, [%rd18];
	add.s32 	%r20, %r18, %r3;
	mul.wide.u32 	%rd19, %r20, 4;
	add.s64 	%rd20, %rd1, %rd19;
	ld.global.u32 	%r21, [%rd20];
	mul.wide.u32 	%rd21, %r5, 4;
	add.s64 	%rd22, %rd1, %rd21;
	ld.global.u32 	%r22, [%rd22];
	add.s32 	%r23, %r11, %r9;
	add.s32 	%r24, %r23, %r13;
	add.s32 	%r25, %r24, %r15;
	add.s32 	%r26, %r25, %r17;
	add.s32 	%r27, %r26, %r19;
	add.s32 	%r28, %r27, %r21;
	add.s32 	%r29, %r28, %r22;
	st.global.u32 	[%rd8], %r29;
$L__BB11_2:
	shl.b64 	%rd23, %rd2, 2;
	add.s64 	%rd3, %rd1, %rd23;
	bar.sync 	0;
	bar.sync 	0;
	bar.sync 	0;
	setp.gt.u32 	%p2, %r1, 127;
	mul.wide.u32 	%rd24, %r1, 4;
	add.s64 	%rd4, %rd3, %rd24;
	@%p2 bra 	$L__BB11_4;
	ld.global.u32 	%r30, [%rd4+512];
	ld.global.u32 	%r31, [%rd4];
	add.s32 	%r32, %r31, %r30;
	st.global.u32 	[%rd4], %r32;
$L__BB11_4:
	bar.sync 	0;
	setp.gt.u32 	%p3, %r1, 63;
	@%p3 bra 	$L__BB11_6;
	ld.global.u32 	%r33, [%rd4+256];
	ld.global.u32 	%r34, [%rd4];
	add.s32 	%r35, %r34, %r33;
	st.global.u32 	[%rd4], %r35;
$L__BB11_6:
	bar.sync 	0;
	setp.gt.u32 	%p4, %r1, 31;
	@%p4 bra 	$L__BB11_9;
	ld.volatile.global.u32 	%r36, [%rd4+128];
	ld.volatile.global.u32 	%r37, [%rd4];
	add.s32 	%r38, %r37, %r36;
	st.volatile.global.u32 	[%rd4], %r38;
	ld.volatile.global.u32 	%r39, [%rd4+64];
	ld.volatile.global.u32 	%r40, [%rd4];
	add.s32 	%r41, %r40, %r39;
	st.volatile.global.u32 	[%rd4], %r41;
	ld.volatile.global.u32 	%r42, [%rd4+32];
	ld.volatile.global.u32 	%r43, [%rd4];
	add.s32 	%r44, %r43, %r42;
	st.volatile.global.u32 	[%rd4], %r44;
	ld.volatile.global.u32 	%r45, [%rd4+16];
	ld.volatile.global.u32 	%r46, [%rd4];
	add.s32 	%r47, %r46, %r45;
	st.volatile.global.u32 	[%rd4], %r47;
	ld.volatile.global.u32 	%r48, [%rd4+8];
	ld.volatile.global.u32 	%r49, [%rd4];
	add.s32 	%r50, %r49, %r48;
	st.volatile.global.u32 	[%rd4], %r50;
	ld.volatile.global.u32 	%r51, [%rd4+4];
	ld.volatile.global.u32 	%r52, [%rd4];
	add.s32 	%r53, %r52, %r51;
	st.volatile.global.u32 	[%rd4], %r53;
	setp.ne.s32 	%p5, %r1, 0;
	@%p5 bra 	$L__BB11_9;
	ld.global.u32 	%r54, [%rd3];
	cvta.to.global.u64 	%rd25, %rd5;
	mul.wide.u32 	%rd26, %r2, 4;
	add.s64 	%rd27, %rd25, %rd26;
	st.global.u32 	[%rd27], %r54;
$L__BB11_9:
	ret;

}
	// .globl	_Z20reduceCompleteUnrollILj128EEvPiS0_j
.visible .entry _Z20reduceCompleteUnrollILj128EEvPiS0_j(
	.param .u64 .ptr .align 1 _Z20reduceCompleteUnrollILj128EEvPiS0_j_param_0,
	.param .u64 .ptr .align 1 _Z20reduceCompleteUnrollILj128EEvPiS0_j_param_1,
	.param .u32 _Z20reduceCompleteUnrollILj128EEvPiS0_j_param_2
)
{
	.reg .pred 	%p<5>;
	.reg .b32 	%r<52>;
	.reg .b64 	%rd<28>;

	ld.param.u64 	%rd6, [_Z20reduceCompleteUnrollILj128EEvPiS0_j_param_0];
	ld.param.u64 	%rd5, [_Z20reduceCompleteUnrollILj128EEvPiS0_j_param_1];
	ld.param.u32 	%r6, [_Z20reduceCompleteUnrollILj128EEvPiS0_j_param_2];
	cvta.to.global.u64 	%rd1, %rd6;
	mov.u32 	%r1, %tid.x;
	mov.u32 	%r2, %ctaid.x;
	mov.u32 	%r3, %ntid.x;
	mul.lo.s32 	%r7, %r3, %r2;
	shl.b32 	%r8, %r7, 3;
	add.s32 	%r4, %r8, %r1;
	cvt.u64.u32 	%rd2, %r8;
	mad.lo.s32 	%r5, %r3, 7, %r4;
	setp.ge.u32 	%p1, %r5, %r6;
	@%p1 bra 	$L__BB12_2;
	mul.wide.u32 	%rd7, %r4, 4;
	add.s64 	%rd8, %rd1, %rd7;
	ld.global.u32 	%r9, [%rd8];
	mad.lo.s32 	%r10, %r3, -6, %r5;
	mul.wide.u32 	%rd9, %r10, 4;
	add.s64 	%rd10, %rd1, %rd9;
	ld.global.u32 	%r11, [%rd10];
	add.s32 	%r12, %r10, %r3;
	mul.wide.u32 	%rd11, %r12, 4;
	add.s64 	%rd12, %rd1, %rd11;
	ld.global.u32 	%r13, [%rd12];
	add.s32 	%r14, %r12, %r3;
	mul.wide.u32 	%rd13, %r14, 4;
	add.s64 	%rd14, %rd1, %rd13;
	ld.global.u32 	%r15, [%rd14];
	add.s32 	%r16, %r14, %r3;
	mul.wide.u32 	%rd15, %r16, 4;
	add.s64 	%rd16, %rd1, %rd15;
	ld.global.u32 	%r17, [%rd16];
	add.s32 	%r18, %r16, %r3;
	mul.wide.u32 	%rd17, %r18, 4;
	add.s64 	%rd18, %rd1, %rd17;
	ld.global.u32 	%r19, [%rd18];
	add.s32 	%r20, %r18, %r3;
	mul.wide.u32 	%rd19, %r20, 4;
	add.s64 	%rd20, %rd1, %rd19;
	ld.global.u32 	%r21, [%rd20];
	mul.wide.u32 	%rd21, %r5, 4;
	add.s64 	%rd22, %rd1, %rd21;
	ld.global.u32 	%r22, [%rd22];
	add.s32 	%r23, %r11, %r9;
	add.s32 	%r24, %r23, %r13;
	add.s32 	%r25, %r24, %r15;
	add.s32 	%r26, %r25, %r17;
	add.s32 	%r27, %r26, %r19;
	add.s32 	%r28, %r27, %r21;
	add.s32 	%r29, %r28, %r22;
	st.global.u32 	[%rd8], %r29;
$L__BB12_2:
	shl.b64 	%rd23, %rd2, 2;
	add.s64 	%rd3, %rd1, %rd23;
	bar.sync 	0;
	bar.sync 	0;
	bar.sync 	0;
	bar.sync 	0;
	setp.gt.u32 	%p2, %r1, 63;
	mul.wide.u32 	%rd24, %r1, 4;
	add.s64 	%rd4, %rd3, %rd24;
	@%p2 bra 	$L__BB12_4;
	ld.global.u32 	%r30, [%rd4+256];
	ld.global.u32 	%r31, [%rd4];
	add.s32 	%r32, %r31, %r30;
	st.global.u32 	[%rd4], %r32;
$L__BB12_4:
	bar.sync 	0;
	setp.gt.u32 	%p3, %r1, 31;
	@%p3 bra 	$L__BB12_7;
	ld.volatile.global.u32 	%r33, [%rd4+128];
	ld.volatile.global.u32 	%r34, [%rd4];
	add.s32 	%r35, %r34, %r33;
	st.volatile.global.u32 	[%rd4], %r35;
	ld.volatile.global.u32 	%r36, [%rd4+64];
	ld.volatile.global.u32 	%r37, [%rd4];
	add.s32 	%r38, %r37, %r36;
	st.volatile.global.u32 	[%rd4], %r38;
	ld.volatile.global.u32 	%r39, [%rd4+32];
	ld.volatile.global.u32 	%r40, [%rd4];
	add.s32 	%r41, %r40, %r39;
	st.volatile.global.u32 	[%rd4], %r41;
	ld.volatile.global.u32 	%r42, [%rd4+16];
	ld.volatile.global.u32 	%r43, [%rd4];
	add.s32 	%r44, %r43, %r42;
	st.volatile.global.u32 	[%rd4], %r44;
	ld.volatile.global.u32 	%r45, [%rd4+8];
	ld.volatile.global.u32 	%r46, [%rd4];
	add.s32 	%r47, %r46, %r45;
	st.volatile.global.u32 	[%rd4], %r47;
	ld.volatile.global.u32 	%r48, [%rd4+4];
	ld.volatile.global.u32 	%r49, [%rd4];
	add.s32 	%r50, %r49, %r48;
	st.volatile.global.u32 	[%rd4], %r50;
	setp.ne.s32 	%p4, %r1, 0;
	@%p4 bra 	$L__BB12_7;
	ld.global.u32 	%r51, [%rd3];
	cvta.to.global.u64 	%rd25, %rd5;
	mul.wide.u32 	%rd26, %r2, 4;
	add.s64 	%rd27, %rd25, %rd26;
	st.global.u32 	[%rd27], %r51;
$L__BB12_7:
	ret;

}
	// .globl	_Z20reduceCompleteUnrollILj64EEvPiS0_j
.visible .entry _Z20reduceCompleteUnrollILj64EEvPiS0_j(
	.param .u64 .ptr .align 1 _Z20reduceCompleteUnrollILj64EEvPiS0_j_param_0,
	.param .u64 .ptr .align 1 _Z20reduceCompleteUnrollILj64EEvPiS0_j_param_1,
	.param .u32 _Z20reduceCompleteUnrollILj64EEvPiS0_j_param_2
)
{
	.reg .pred 	%p<4>;
	.reg .b32 	%r<49>;
	.reg .b64 	%rd<28>;

	ld.param.u64 	%rd5, [_Z20reduceCompleteUnrollILj64EEvPiS0_j_param_0];
	ld.param.u64 	%rd4, [_Z20reduceCompleteUnrollILj64EEvPiS0_j_param_1];
	ld.param.u32 	%r6, [_Z20reduceCompleteUnrollILj64EEvPiS0_j_param_2];
	cvta.to.global.u64 	%rd1, %rd5;
	mov.u32 	%r1, %tid.x;
	mov.u32 	%r2, %ctaid.x;
	mov.u32 	%r3, %ntid.x;
	mul.lo.s32 	%r7, %r3, %r2;
	shl.b32 	%r8, %r7, 3;
	add.s32 	%r4, %r8, %r1;
	cvt.u64.u32 	%rd2, %r8;
	mad.lo.s32 	%r5, %r3, 7, %r4;
	setp.ge.u32 	%p1, %r5, %r6;
	@%p1 bra 	$L__BB13_2;
	mul.wide.u32 	%rd6, %r4, 4;
	add.s64 	%rd7, %rd1, %rd6;
	ld.global.u32 	%r9, [%rd7];
	mad.lo.s32 	%r10, %r3, -6, %r5;
	mul.wide.u32 	%rd8, %r10, 4;
	add.s64 	%rd9, %rd1, %rd8;
	ld.global.u32 	%r11, [%rd9];
	add.s32 	%r12, %r10, %r3;
	mul.wide.u32 	%rd10, %r12, 4;
	add.s64 	%rd11, %rd1, %rd10;
	ld.global.u32 	%r13, [%rd11];
	add.s32 	%r14, %r12, %r3;
	mul.wide.u32 	%rd12, %r14, 4;
	add.s64 	%rd13, %rd1, %rd12;
	ld.global.u32 	%r15, [%rd13];
	add.s32 	%r16, %r14, %r3;
	mul.wide.u32 	%rd14, %r16, 4;
	add.s64 	%rd15, %rd1, %rd14;
	ld.global.u32 	%r17, [%rd15];
	add.s32 	%r18, %r16, %r3;
	mul.wide.u32 	%rd16, %r18, 4;
	add.s64 	%rd17, %rd1, %rd16;
	ld.global.u32 	%r19, [%rd17];
	add.s32 	%r20, %r18, %r3;
	mul.wide.u32 	%rd18, %r20, 4;
	add.s64 	%rd19, %rd1, %rd18;
	ld.global.u32 	%r21, [%rd19];
	mul.wide.u32 	%rd20, %r5, 4;
	add.s64 	%rd21, %rd1, %rd20;
	ld.global.u32 	%r22, [%rd21];
	add.s32 	%r23, %r11, %r9;
	add.s32 	%r24, %r23, %r13;
	add.s32 	%r25, %r24, %r15;
	add.s32 	%r26, %r25, %r17;
	add.s32 	%r27, %r26, %r19;
	add.s32 	%r28, %r27, %r21;
	add.s32 	%r29, %r28, %r22;
	st.global.u32 	[%rd7], %r29;
$L__BB13_2:
	bar.sync 	0;
	bar.sync 	0;
	bar.sync 	0;
	bar.sync 	0;
	bar.sync 	0;
	setp.gt.u32 	%p2, %r1, 31;
	@%p2 bra 	$L__BB13_5;
	shl.b64 	%rd22, %rd2, 2;
	add.s64 	%rd3, %rd1, %rd22;
	mul.wide.u32 	%rd23, %r1, 4;
	add.s64 	%rd24, %rd3, %rd23;
	ld.volatile.global.u32 	%r30, [%rd24+128];
	ld.volatile.global.u32 	%r31, [%rd24];
	add.s32 	%r32, %r31, %r30;
	st.volatile.global.u32 	[%rd24], %r32;
	ld.volatile.global.u32 	%r33, [%rd24+64];
	ld.volatile.global.u32 	%r34, [%rd24];
	add.s32 	%r35, %r34, %r33;
	st.volatile.global.u32 	[%rd24], %r35;
	ld.volatile.global.u32 	%r36, [%rd24+32];
	ld.volatile.global.u32 	%r37, [%rd24];
	add.s32 	%r38, %r37, %r36;
	st.volatile.global.u32 	[%rd24], %r38;
	ld.volatile.global.u32 	%r39, [%rd24+16];
	ld.volatile.global.u32 	%r40, [%rd24];
	add.s32 	%r41, %r40, %r39;
	st.volatile.global.u32 	[%rd24], %r41;
	ld.volatile.global.u32 	%r42, [%rd24+8];
	ld.volatile.global.u32 	%r43, [%rd24];
	add.s32 	%r44, %r43, %r42;
	st.volatile.global.u32 	[%rd24], %r44;
	ld.volatile.global.u32 	%r45, [%rd24+4];
	ld.volatile.global.u32 	%r46, [%rd24];
	add.s32 	%r47, %r46, %r45;
	st.volatile.global.u32 	[%rd24], %r47;
	setp.ne.s32 	%p3, %r1, 0;
	@%p3 bra 	$L__BB13_5;
	ld.global.u32 	%r48, [%rd3];
	cvta.to.global.u64 	%rd25, %rd4;
	mul.wide.u32 	%rd26, %r2, 4;
	add.s64 	%rd27, %rd25, %rd26;
	st.global.u32 	[%rd27], %r48;
$L__BB13_5:
	ret;

}


// ===== COMPILED SASS (sm_100) =====

	.target	sm_100

	.elftype	@"ET_EXEC"


//--------------------- .note.nv.tkinfo           --------------------------
	.section	.note.nv.tkinfo,"",@"SHT_NOTE"
	.sectionflags	@"SHF_NOTE_NV_TKINFO"
	.tkinfo
        /*0018*/ 	.word	0x00000002
        /*0030*/ 	.string	""
        /*0030*/ 	.string	"ptxas"
        /*0030*/ 	.string	"Cuda compilation tools, release 13.0, V13.0.88"
        /*0030*/ 	.string	"Build cuda_13.0.r13.0/compiler.36424714_0"
        /*0030*/ 	.string	"-arch sm_100 -m 64 "



//--------------------- .note.nv.cuinfo           --------------------------
	.section	.note.nv.cuinfo,"",@"SHT_NOTE"
	.sectionflags	@"SHF_NOTE_NV_CUINFO"
        /*0018*/ 	.short	0x0002
        /*001a*/ 	.short	0x0064
        /*001c*/ 	.short	0x0082
	.zero		2


//--------------------- .nv.info                  --------------------------
	.section	.nv.info,"",@"SHT_CUDA_INFO"
	.align	4


	//----- nvinfo : EIATTR_REGCOUNT
	.align		4
        /*0000*/ 	.byte	0x04, 0x2f
        /*0002*/ 	.short	(.L_1 - .L_0)
	.align		4
.L_0:
        /*0004*/ 	.word	index@(_Z16reduceNeighboredPiS_j)
        /*0008*/ 	.word	0x00000010


	//----- nvinfo : EIATTR_FRAME_SIZE
	.align		4
.L_1:
        /*000c*/ 	.byte	0x04, 0x11
        /*000e*/ 	.short	(.L_3 - .L_2)
	.align		4
.L_2:
        /*0010*/ 	.word	index@(_Z16reduceNeighboredPiS_j)
        /*0014*/ 	.word	0x00000000


	//----- nvinfo : EIATTR_REGCOUNT
	.align		4
.L_3:
        /*0018*/ 	.byte	0x04, 0x2f
        /*001a*/ 	.short	(.L_5 - .L_4)
	.align		4
.L_4:
        /*001c*/ 	.word	index@(_Z20reduceNeighboredLessPiS_j)
        /*0020*/ 	.word	0x0000000e


	//----- nvinfo : EIATTR_FRAME_SIZE
	.align		4
.L_5:
        /*0024*/ 	.byte	0x04, 0x11
        /*0026*/ 	.short	(.L_7 - .L_6)
	.align		4
.L_6:
        /*0028*/ 	.word	index@(_Z20reduceNeighboredLessPiS_j)
        /*002c*/ 	.word	0x00000000


	//----- nvinfo : EIATTR_REGCOUNT
	.align		4
.L_7:
        /*0030*/ 	.byte	0x04, 0x2f
        /*0032*/ 	.short	(.L_9 - .L_8)
	.align		4
.L_8:
        /*0034*/ 	.word	index@(_Z17reduceInterleavedPiS_j)
        /*0038*/ 	.word	0x00000010


	//----- nvinfo : EIATTR_FRAME_SIZE
	.align		4
.L_9:
        /*003c*/ 	.byte	0x04, 0x11
        /*003e*/ 	.short	(.L_11 - .L_10)
	.align		4
.L_10:
        /*0040*/ 	.word	index@(_Z17reduceInterleavedPiS_j)
        /*0044*/ 	.word	0x00000000


	//----- nvinfo : EIATTR_REGCOUNT
	.align		4
.L_11:
        /*0048*/ 	.byte	0x04, 0x2f
        /*004a*/ 	.short	(.L_13 - .L_12)
	.align		4
.L_12:
        /*004c*/ 	.word	index@(_Z16reduceUnrolling2PiS_j)
        /*0050*/ 	.word	0x00000010


	//----- nvinfo : EIATTR_FRAME_SIZE
	.align		4
.L_13:
        /*0054*/ 	.byte	0x04, 0x11
        /*0056*/ 	.short	(.L_15 - .L_14)
	.align		4
.L_14:
        /*0058*/ 	.word	index@(_Z16reduceUnrolling2PiS_j)
        /*005c*/ 	.word	0x00000000


	//----- nvinfo : EIATTR_REGCOUNT
	.align		4
.L_15:
        /*0060*/ 	.byte	0x04, 0x2f
        /*0062*/ 	.short	(.L_17 - .L_16)
	.align		4
.L_16:
        /*0064*/ 	.word	index@(_Z16reduceUnrolling4PiS_j)
        /*0068*/ 	.word	0x00000014


	//----- nvinfo : EIATTR_FRAME_SIZE
	.align		4
.L_17:
        /*006c*/ 	.byte	0x04, 0x11
        /*006e*/ 	.short	(.L_19 - .L_18)
	.align		4
.L_18:
        /*0070*/ 	.word	index@(_Z16reduceUnrolling4PiS_j)
        /*0074*/ 	.word	0x00000000


	//----- nvinfo : EIATTR_REGCOUNT
	.align		4
.L_19:
        /*0078*/ 	.byte	0x04, 0x2f
        /*007a*/ 	.short	(.L_21 - .L_20)
	.align		4
.L_20:
        /*007c*/ 	.word	index@(_Z16reduceUnrolling8PiS_j)
        /*0080*/ 	.word	0x0000001c


	//----- nvinfo : EIATTR_FRAME_SIZE
	.align		4
.L_21:
        /*0084*/ 	.byte	0x04, 0x11
        /*0086*/ 	.short	(.L_23 - .L_22)
	.align		4
.L_22:
        /*0088*/ 	.word	index@(_Z16reduceUnrolling8PiS_j)
        /*008c*/ 	.word	0x00000000


	//----- nvinfo : EIATTR_REGCOUNT
	.align		4
.L_23:
        /*0090*/ 	.byte	0x04, 0x2f
        /*0092*/ 	.short	(.L_25 - .L_24)
	.align		4
.L_24:
        /*0094*/ 	.word	index@(_Z18reduceUnrollWarps8PiS_j)
        /*0098*/ 	.word	0x0000001c


	//----- nvinfo : EIATTR_FRAME_SIZE
	.align		4
.L_25:
        /*009c*/ 	.byte	0x04, 0x11
        /*009e*/ 	.short	(.L_27 - .L_26)
	.align		4
.L_26:
        /*00a0*/ 	.word	index@(_Z18reduceUnrollWarps8PiS_j)
        /*00a4*/ 	.word	0x00000000


	//----- nvinfo : EIATTR_REGCOUNT
	.align		4
.L_27:
        /*00a8*/ 	.byte	0x04, 0x2f
        /*00aa*/ 	.short	(.L_29 - .L_28)
	.align		4
.L_28:
        /*00ac*/ 	.word	index@(_Z26reduceCompleteUnrollWarps8PiS_j)
        /*00b0*/ 	.word	0x0000001a


	//----- nvinfo : EIATTR_FRAME_SIZE
	.align		4
.L_29:
        /*00b4*/ 	.byte	0x04, 0x11
        /*00b6*/ 	.short	(.L_31 - .L_30)
	.align		4
.L_30:
        /*00b8*/ 	.word	index@(_Z26reduceCompleteUnrollWarps8PiS_j)
        /*00bc*/ 	.word	0x00000000


	//----- nvinfo : EIATTR_REGCOUNT
	.align		4
.L_31:
        /*00c0*/ 	.byte	0x04, 0x2f
        /*00c2*/ 	.short	(.L_33 - .L_32)
	.align		4
.L_32:
        /*00c4*/ 	.word	index@(_Z17reduceUnrollWarpsPiS_j)
        /*00c8*/ 	.word	0x00000012


	//----- nvinfo : EIATTR_FRAME_SIZE
	.align		4
.L_33:
        /*00cc*/ 	.byte	0x04, 0x11
        /*00ce*/ 	.short	(.L_35 - .L_34)
	.align		4
.L_34:
        /*00d0*/ 	.word	index@(_Z17reduceUnrollWarpsPiS_j)
        /*00d4*/ 	.word	0x00000000


	//----- nvinfo : EIATTR_REGCOUNT
	.align		4
.L_35:
        /*00d8*/ 	.byte	0x04, 0x2f
        /*00da*/ 	.short	(.L_37 - .L_36)
	.align		4
.L_36:
        /*00dc*/ 	.word	index@(_Z20reduceCompleteUnrollILj1024EEvPiS0_j)
        /*00e0*/ 	.word	0x0000001a


	//----- nvinfo : EIATTR_FRAME_SIZE
	.align		4
.L_37:
        /*00e4*/ 	.byte	0x04, 0x11
        /*00e6*/ 	.short	(.L_39 - .L_38)
	.align		4
.L_38:
        /*00e8*/ 	.word	index@(_Z20reduceCompleteUnrollILj1024EEvPiS0_j)
        /*00ec*/ 	.word	0x00000000


	//----- nvinfo : EIATTR_REGCOUNT
	.align		4
.L_39:
        /*00f0*/ 	.byte	0x04, 0x2f
        /*00f2*/ 	.short	(.L_41 - .L_40)
	.align		4
.L_40:
        /*00f4*/ 	.word	index@(_Z20reduceCompleteUnrollILj512EEvPiS0_j)
        /*00f8*/ 	.word	0x0000001a


	//----- nvinfo : EIATTR_FRAME_SIZE
	.align		4
.L_41:
        /*00fc*/ 	.byte	0x04, 0x11
        /*00fe*/ 	.short	(.L_43 - .L_42)
	.align		4
.L_42:
        /*0100*/ 	.word	index@(_Z20reduceCompleteUnrollILj512EEvPiS0_j)
        /*0104*/ 	.word	0x00000000


	//----- nvinfo : EIATTR_REGCOUNT
	.align		4
.L_43:
        /*0108*/ 	.byte	0x04, 0x2f
        /*010a*/ 	.short	(.L_45 - .L_44)
	.align		4
.L_44:
        /*010c*/ 	.word	index@(_Z20reduceCompleteUnrollILj256EEvPiS0_j)
        /*0110*/ 	.word	0x0000001a


	//----- nvinfo : EIATTR_FRAME_SIZE
	.align		4
.L_45:
        /*0114*/ 	.byte	0x04, 0x11
        /*0116*/ 	.short	(.L_47 - .L_46)
	.align		4
.L_46:
        /*0118*/ 	.word	index@(_Z20reduceCompleteUnrollILj256EEvPiS0_j)
        /*011c*/ 	.word	0x00000000


	//----- nvinfo : EIATTR_REGCOUNT
	.align		4
.L_47:
        /*0120*/ 	.byte	0x04, 0x2f
        /*0122*/ 	.short	(.L_49 - .L_48)
	.align		4
.L_48:
        /*0124*/ 	.word	index@(_Z20reduceCompleteUnrollILj128EEvPiS0_j)
        /*0128*/ 	.word	0x0000001a


	//----- nvinfo : EIATTR_FRAME_SIZE
	.align		4
.L_49:
        /*012c*/ 	.byte	0x04, 0x11
        /*012e*/ 	.short	(.L_51 - .L_50)
	.align		4
.L_50:
        /*0130*/ 	.word	index@(_Z20reduceCompleteUnrollILj128EEvPiS0_j)
        /*0134*/ 	.word	0x00000000


	//----- nvinfo : EIATTR_REGCOUNT
	.align		4
.L_51:
        /*0138*/ 	.byte	0x04, 0x2f
        /*013a*/ 	.short	(.L_53 - .L_52)
	.align		4
.L_52:
        /*013c*/ 	.word	index@(_Z20reduceCompleteUnrollILj64EEvPiS0_j)
        /*0140*/ 	.word	0x00000019


	//----- nvinfo : EIATTR_FRAME_SIZE
	.align		4
.L_53:
        /*0144*/ 	.byte	0x04, 0x11
        /*0146*/ 	.short	(.L_55 - .L_54)
	.align		4
.L_54:
        /*0148*/ 	.word	index@(_Z20reduceCompleteUnrollILj64EEvPiS0_j)
        /*014c*/ 	.word	0x00000000


	//----- nvinfo : EIATTR_MIN_STACK_SIZE
	.align		4
.L_55:
        /*0150*/ 	.byte	0x04, 0x12
        /*0152*/ 	.short	(.L_57 - .L_56)
	.align		4
.L_56:
        /*0154*/ 	.word	index@(_Z20reduceCompleteUnrollILj64EEvPiS0_j)
        /*0158*/ 	.word	0x00000000


	//----- nvinfo : EIATTR_MIN_STACK_SIZE
	.align		4
.L_57:
        /*015c*/ 	.byte	0x04, 0x12
        /*015e*/ 	.short	(.L_59 - .L_58)
	.align		4
.L_58:
        /*0160*/ 	.word	index@(_Z20reduceCompleteUnrollILj128EEvPiS0_j)
        /*0164*/ 	.word	0x00000000


	//----- nvinfo : EIATTR_MIN_STACK_SIZE
	.align		4
.L_59:
        /*0168*/ 	.byte	0x04, 0x12
        /*016a*/ 	.short	(.L_61 - .L_60)
	.align		4
.L_60:
        /*016c*/ 	.word	index@(_Z20reduceCompleteUnrollILj256EEvPiS0_j)
        /*0170*/ 	.word	0x00000000


	//----- nvinfo : EIATTR_MIN_STACK_SIZE
	.align		4
.L_61:
        /*0174*/ 	.byte	0x04, 0x12
        /*0176*/ 	.short	(.L_63 - .L_62)
	.align		4
.L_62:
        /*0178*/ 	.word	index@(_Z20reduceCompleteUnrollILj512EEvPiS0_j)
        /*017c*/ 	.word	0x00000000


	//----- nvinfo : EIATTR_MIN_STACK_SIZE
	.align		4
.L_63:
        /*0180*/ 	.byte	0x04, 0x12
        /*0182*/ 	.short	(.L_65 - .L_64)
	.align		4
.L_64:
        /*0184*/ 	.word	index@(_Z20reduceCompleteUnrollILj1024EEvPiS0_j)
        /*0188*/ 	.word	0x00000000


	//----- nvinfo : EIATTR_MIN_STACK_SIZE
	.align		4
.L_65:
        /*018c*/ 	.byte	0x04, 0x12
        /*018e*/ 	.short	(.L_67 - .L_66)
	.align		4
.L_66:
        /*0190*/ 	.word	index@(_Z17reduceUnrollWarpsPiS_j)
        /*0194*/ 	.word	0x00000000


	//----- nvinfo : EIATTR_MIN_STACK_SIZE
	.align		4
.L_67:
        /*0198*/ 	.byte	0x04, 0x12
        /*019a*/ 	.short	(.L_69 - .L_68)
	.align		4
.L_68:
        /*019c*/ 	.word	index@(_Z26reduceCompleteUnrollWarps8PiS_j)
        /*01a0*/ 	.word	0x00000000


	//----- nvinfo : EIATTR_MIN_STACK_SIZE
	.align		4
.L_69:
        /*01a4*/ 	.byte	0x04, 0x12
        /*01a6*/ 	.short	(.L_71 - .L_70)
	.align		4
.L_70:
        /*01a8*/ 	.word	index@(_Z18reduceUnrollWarps8PiS_j)
        /*01ac*/ 	.word	0x00000000


	//----- nvinfo : EIATTR_MIN_STACK_SIZE
	.align		4
.L_71:
        /*01b0*/ 	.byte	0x04, 0x12
        /*01b2*/ 	.short	(.L_73 - .L_72)
	.align		4
.L_72:
        /*01b4*/ 	.word	index@(_Z16reduceUnrolling8PiS_j)
        /*01b8*/ 	.word	0x00000000


	//----- nvinfo : EIATTR_MIN_STACK_SIZE
	.align		4
.L_73:
        /*01bc*/ 	.byte	0x04, 0x12
        /*01be*/ 	.short	(.L_75 - .L_74)
	.align		4
.L_74:
        /*01c0*/ 	.word	index@(_Z16reduceUnrolling4PiS_j)
        /*01c4*/ 	.word	0x00000000


	//----- nvinfo : EIATTR_MIN_STACK_SIZE
	.align		4
.L_75:
        /*01c8*/ 	.byte	0x04, 0x12
        /*01ca*/ 	.short	(.L_77 - .L_76)
	.align		4
.L_76:
        /*01cc*/ 	.word	index@(_Z16reduceUnrolling2PiS_j)
        /*01d0*/ 	.word	0x00000000


	//----- nvinfo : EIATTR_MIN_STACK_SIZE
	.align		4
.L_77:
        /*01d4*/ 	.byte	0x04, 0x12
        /*01d6*/ 	.short	(.L_79 - .L_78)
	.align		4
.L_78:
        /*01d8*/ 	.word	index@(_Z17reduceInterleavedPiS_j)
        /*01dc*/ 	.word	0x00000000


	//----- nvinfo : EIATTR_MIN_STACK_SIZE
	.align		4
.L_79:
        /*01e0*/ 	.byte	0x04, 0x12
        /*01e2*/ 	.short	(.L_81 - .L_80)
	.align		4
.L_80:
        /*01e4*/ 	.word	index@(_Z20reduceNeighboredLessPiS_j)
        /*01e8*/ 	.word	0x00000000


	//----- nvinfo : EIATTR_MIN_STACK_SIZE
	.align		4
.L_81:
        /*01ec*/ 	.byte	0x04, 0x12
        /*01ee*/ 	.short	(.L_83 - .L_82)
	.align		4
.L_82:
        /*01f0*/ 	.word	index@(_Z16reduceNeighboredPiS_j)
        /*01f4*/ 	.word	0x00000000
.L_83:


//--------------------- .nv.compat                --------------------------
	.section	.nv.compat,"",@"SHT_CUDA_COMPAT_INFO"
	.align	4
        /*0000*/ 	.byte	0x02, 0x09, 0x00, 0x00, 0x02, 0x02, 0x01, 0x00, 0x02, 0x05, 0x05, 0x00, 0x03, 0x07, 0x01, 0x01
        /*0010*/ 	.byte	0x02, 0x03, 0x00, 0x00, 0x02, 0x06, 0x01, 0x00, 0x04, 0x0b, 0x08, 0x00, 0x09, 0x00, 0x00, 0x00
        /*0020*/ 	.byte	0x00, 0x00, 0x00, 0x00


//--------------------- .nv.info._Z20reduceCompleteUnrollILj64EEvPiS0_j --------------------------
	.section	.nv.info._Z20reduceCompleteUnrollILj64EEvPiS0_j,"",@"SHT_CUDA_INFO"
	.sectionflags	@""
	.align	4


	//----- nvinfo : EIATTR_CUDA_API_VERSION
	.align		4
        /*0000*/ 	.byte	0x04, 0x37
        /*0002*/ 	.short	(.L_85 - .L_84)
.L_84:
        /*0004*/ 	.word	0x00000082


	//----- nvinfo : EIATTR_KPARAM_INFO
	.align		4
.L_85:
        /*0008*/ 	.byte	0x04, 0x17
        /*000a*/ 	.short	(.L_87 - .L_86)
.L_86:
        /*000c*/ 	.word	0x00000000
        /*0010*/ 	.short	0x0002
        /*0012*/ 	.short	0x0010
        /*0014*/ 	.byte	0x00, 0xf0, 0x11, 0x00


	//----- nvinfo : EIATTR_KPARAM_INFO
	.align		4
.L_87:
        /*0018*/ 	.byte	0x04, 0x17
        /*001a*/ 	.short	(.L_89 - .L_88)
.L_88:
        /*001c*/ 	.word	0x00000000
        /*0020*/ 	.short	0x0001
        /*0022*/ 	.short	0x0008
        /*0024*/ 	.byte	0x00, 0xf5, 0x21, 0x00


	//----- nvinfo : EIATTR_KPARAM_INFO
	.align		4
.L_89:
        /*0028*/ 	.byte	0x04, 0x17
        /*002a*/ 	.short	(.L_91 - .L_90)
.L_90:
        /*002c*/ 	.word	0x00000000
        /*0030*/ 	.short	0x0000
        /*0032*/ 	.short	0x0000
        /*0034*/ 	.byte	0x00, 0xf5, 0x21, 0x00


	//----- nvinfo : EIATTR_SPARSE_MMA_MASK
	.align		4
.L_91:
        /*0038*/ 	.byte	0x03, 0x50
        /*003a*/ 	.short	0x0000


	//----- nvinfo : EIATTR_MAXREG_COUNT
	.align		4
        /*003c*/ 	.byte	0x03, 0x1b
        /*003e*/ 	.short	0x00ff


	//----- nvinfo : EIATTR_NUM_BARRIERS
	.align		4
        /*0040*/ 	.byte	0x02, 0x4c
        /*0042*/ 	.byte	0x01
	.zero		1


	//----- nvinfo : EIATTR_MERCURY_ISA_VERSION
	.align		4
        /*0044*/ 	.byte	0x03, 0x5f
        /*0046*/ 	.short	0x0101


	//----- nvinfo : EIATTR_VRC_CTA_INIT_COUNT
	.align		4
        /*0048*/ 	.byte	0x02, 0x4a
	.zero		1
	.zero		1


	//----- nvinfo : EIATTR_EXIT_INSTR_OFFSETS
	.align		4
        /*004c*/ 	.byte	0x04, 0x1c
        /*004e*/ 	.short	(.L_93 - .L_92)


	//   ....[0]....
.L_92:
        /*0050*/ 	.word	0x000002f0


	//   ....[1]....
        /*0054*/ 	.word	0x000004e0


	//   ....[2]....
        /*0058*/ 	.word	0x00000530


	//----- nvinfo : EIATTR_CRS_STACK_SIZE
	.align		4
.L_93:
        /*005c*/ 	.byte	0x04, 0x1e
        /*005e*/ 	.short	(.L_95 - .L_94)
.L_94:
        /*0060*/ 	.word	0x00000000


	//----- nvinfo : EIATTR_CBANK_PARAM_SIZE
	.align		4
.L_95:
        /*0064*/ 	.byte	0x03, 0x19
        /*0066*/ 	.short	0x0014


	//----- nvinfo : EIATTR_PARAM_CBANK
	.align		4
        /*0068*/ 	.byte	0x04, 0x0a
        /*006a*/ 	.short	(.L_97 - .L_96)
	.align		4
.L_96:
        /*006c*/ 	.word	index@(.nv.constant0._Z20reduceCompleteUnrollILj64EEvPiS0_j)
        /*0070*/ 	.short	0x0380
        /*0072*/ 	.short	0x0014


	//----- nvinfo : EIATTR_SW_WAR
	.align		4
.L_97:
        /*0074*/ 	.byte	0x04, 0x36
        /*0076*/ 	.short	(.L_99 - .L_98)
.L_98:
        /*0078*/ 	.word	0x00000008
.L_99:


//--------------------- .nv.info._Z20reduceCompleteUnrollILj128EEvPiS0_j --------------------------
	.section	.nv.info._Z20reduceCompleteUnrollILj128EEvPiS0_j,"",@"SHT_CUDA_INFO"
	.sectionflags	@""
	.align	4


	//----- nvinfo : EIATTR_CUDA_API_VERSION
	.align		4
        /*0000*/ 	.byte	0x04, 0x37
        /*0002*/ 	.short	(.L_101 - .L_100)
.L_100:
        /*0004*/ 	.word	0x00000082


	//----- nvinfo : EIATTR_KPARAM_INFO
	.align		4
.L_101:
        /*0008*/ 	.byte	0x04, 0x17
        /*000a*/ 	.short	(.L_103 - .L_102)
.L_102:
        /*000c*/ 	.word	0x00000000
        /*0010*/ 	.short	0x0002
        /*0012*/ 	.short	0x0010
        /*0014*/ 	.byte	0x00, 0xf0, 0x11, 0x00


	//----- nvinfo : EIATTR_KPARAM_INFO
	.align		4
.L_103:
        /*0018*/ 	.byte	0x04, 0x17
        /*001a*/ 	.short	(.L_105 - .L_104)
.L_104:
        /*001c*/ 	.word	0x00000000
        /*0020*/ 	.short	0x0001
        /*0022*/ 	.short	0x0008
        /*0024*/ 	.byte	0x00, 0xf5, 0x21, 0x00


	//----- nvinfo : EIATTR_KPARAM_INFO
	.align		4
.L_105:
        /*0028*/ 	.byte	0x04, 0x17
        /*002a*/ 	.short	(.L_107 - .L_106)
.L_106:
        /*002c*/ 	.word	0x00000000
        /*0030*/ 	.short	0x0000
        /*0032*/ 	.short	0x0000
        /*0034*/ 	.byte	0x00, 0xf5, 0x21, 0x00


	//----- nvinfo : EIATTR_SPARSE_MMA_MASK
	.align		4
.L_107:
        /*0038*/ 	.byte	0x03, 0x50
        /*003a*/ 	.short	0x0000


	//----- nvinfo : EIATTR_MAXREG_COUNT
	.align		4
        /*003c*/ 	.byte	0x03, 0x1b
        /*003e*/ 	.short	0x00ff


	//----- nvinfo : EIATTR_NUM_BARRIERS
	.align		4
        /*0040*/ 	.byte	0x02, 0x4c
        /*0042*/ 	.byte	0x01
	.zero		1


	//----- nvinfo : EIATTR_MERCURY_ISA_VERSION
	.align		4
        /*0044*/ 	.byte	0x03, 0x5f
        /*0046*/ 	.short	0x0101


	//----- nvinfo : EIATTR_VRC_CTA_INIT_COUNT
	.align		4
        /*0048*/ 	.byte	0x02, 0x4a
	.zero		1
	.zero		1


	//----- nvinfo : EIATTR_EXIT_INSTR_OFFSETS
	.align		4
        /*004c*/ 	.byte	0x04, 0x1c
        /*004e*/ 	.short	(.L_109 - .L_108)


	//   ....[0]....
.L_108:
        /*0050*/ 	.word	0x000003c0


	//   ....[1]....
        /*0054*/ 	.word	0x00000560


	//   ....[2]....
        /*0058*/ 	.word	0x000005b0


	//----- nvinfo : EIATTR_CRS_STACK_SIZE
	.align		4
.L_109:
        /*005c*/ 	.byte	0x04, 0x1e
        /*005e*/ 	.short	(.L_111 - .L_110)
.L_110:
        /*0060*/ 	.word	0x00000000


	//----- nvinfo : EIATTR_CBANK_PARAM_SIZE
	.align		4
.L_111:
        /*0064*/ 	.byte	0x03, 0x19
        /*0066*/ 	.short	0x0014


	//----- nvinfo : EIATTR_PARAM_CBANK
	.align		4
        /*0068*/ 	.byte	0x04, 0x0a
        /*006a*/ 	.short	(.L_113 - .L_112)
	.align		4
.L_112:
        /*006c*/ 	.word	index@(.nv.constant0._Z20reduceCompleteUnrollILj128EEvPiS0_j)
        /*0070*/ 	.short	0x0380
        /*0072*/ 	.short	0x0014


	//----- nvinfo : EIATTR_SW_WAR
	.align		4
.L_113:
        /*0074*/ 	.byte	0x04, 0x36
        /*0076*/ 	.short	(.L_115 - .L_114)
.L_114:
        /*0078*/ 	.word	0x00000008
.L_115:


//--------------------- .nv.info._Z20reduceCompleteUnrollILj256EEvPiS0_j --------------------------
	.section	.nv.info._Z20reduceCompleteUnrollILj256EEvPiS0_j,"",@"SHT_CUDA_INFO"
	.sectionflags	@""
	.align	4


	//----- nvinfo : EIATTR_CUDA_API_VERSION
	.align		4
        /*0000*/ 	.byte	0x04, 0x37
        /*0002*/ 	.short	(.L_117 - .L_116)
.L_116:
        /*0004*/ 	.word	0x00000082


	//----- nvinfo : EIATTR_KPARAM_INFO
	.align		4
.L_117:
        /*0008*/ 	.byte	0x04, 0x17
        /*000a*/ 	.short	(.L_119 - .L_118)
.L_118:
        /*000c*/ 	.word	0x00000000
        /*0010*/ 	.short	0x0002
        /*0012*/ 	.short	0x0010
        /*0014*/ 	.byte	0x00, 0xf0, 0x11, 0x00


	//----- nvinfo : EIATTR_KPARAM_INFO
	.align		4
.L_119:
        /*0018*/ 	.byte	0x04, 0x17
        /*001a*/ 	.short	(.L_121 - .L_120)
.L_120:
        /*001c*/ 	.word	0x00000000
        /*0020*/ 	.short	0x0001
        /*0022*/ 	.short	0x0008
        /*0024*/ 	.byte	0x00, 0xf5, 0x21, 0x00


	//----- nvinfo : EIATTR_KPARAM_INFO
	.align		4
.L_121:
        /*0028*/ 	.byte	0x04, 0x17
        /*002a*/ 	.short	(.L_123 - .L_122)
.L_122:
        /*002c*/ 	.word	0x00000000
        /*0030*/ 	.short	0x0000
        /*0032*/ 	.short	0x0000
        /*0034*/ 	.byte	0x00, 0xf5, 0x21, 0x00


	//----- nvinfo : EIATTR_SPARSE_MMA_MASK
	.align		4
.L_123:
        /*0038*/ 	.byte	0x03, 0x50
        /*003a*/ 	.short	0x0000


	//----- nvinfo : EIATTR_MAXREG_COUNT
	.align		4
        /*003c*/ 	.byte	0x03, 0x1b
        /*003e*/ 	.short	0x00ff


	//----- nvinfo : EIATTR_NUM_BARRIERS
	.align		4
        /*0040*/ 	.byte	0x02, 0x4c
        /*0042*/ 	.byte	0x01
	.zero		1


	//----- nvinfo : EIATTR_MERCURY_ISA_VERSION
	.align		4
        /*0044*/ 	.byte	0x03, 0x5f
        /*0046*/ 	.short	0x0101


	//----- nvinfo : EIATTR_VRC_CTA_INIT_COUNT
	.align		4
        /*0048*/ 	.byte	0x02, 0x4a
	.zero		1
	.zero		1


	//----- nvinfo : EIATTR_EXIT_INSTR_OFFSETS
	.align		4
        /*004c*/ 	.byte	0x04, 0x1c
        /*004e*/ 	.short	(.L_125 - .L_124)


	//   ....[0]....
.L_124:
        /*0050*/ 	.word	0x00000440


	//   ....[1]....
        /*0054*/ 	.word	0x000005e0


	//   ....[2]....
        /*0058*/ 	.word	0x00000630


	//----- nvinfo : EIATTR_CRS_STACK_SIZE
	.align		4
.L_125:
        /*005c*/ 	.byte	0x04, 0x1e
        /*005e*/ 	.short	(.L_127 - .L_126)
.L_126:
        /*0060*/ 	.word	0x00000000


	//----- nvinfo : EIATTR_CBANK_PARAM_SIZE
	.align		4
.L_127:
        /*0064*/ 	.byte	0x03, 0x19
        /*0066*/ 	.short	0x0014


	//----- nvinfo : EIATTR_PARAM_CBANK
	.align		4
        /*0068*/ 	.byte	0x04, 0x0a
        /*006a*/ 	.short	(.L_129 - .L_128)
	.align		4
.L_128:
        /*006c*/ 	.word	index@(.nv.constant0._Z20reduceCompleteUnrollILj256EEvPiS0_j)
        /*0070*/ 	.short	0x0380
        /*0072*/ 	.short	0x0014


	//----- nvinfo : EIATTR_SW_WAR
	.align		4
.L_129:
        /*0074*/ 	.byte	0x04, 0x36
        /*0076*/ 	.short	(.L_131 - .L_130)
.L_130:
        /*0078*/ 	.word	0x00000008
.L_131:


//--------------------- .nv.info._Z20reduceCompleteUnrollILj512EEvPiS0_j --------------------------
	.section	.nv.info._Z20reduceCompleteUnrollILj512EEvPiS0_j,"",@"SHT_CUDA_INFO"
	.sectionflags	@""
	.align	4


	//----- nvinfo : EIATTR_CUDA_API_VERSION
	.align		4
        /*0000*/ 	.byte	0x04, 0x37
        /*0002*/ 	.short	(.L_133 - .L_132)
.L_132:
        /*0004*/ 	.word	0x00000082


	//----- nvinfo : EIATTR_KPARAM_INFO
	.align		4
.L_133:
        /*0008*/ 	.byte	0x04, 0x17
        /*000a*/ 	.short	(.L_135 - .L_134)
.L_134:
        /*000c*/ 	.word	0x00000000
        /*0010*/ 	.short	0x0002
        /*0012*/ 	.short	0x0010
        /*0014*/ 	.byte	0x00, 0xf0, 0x11, 0x00


	//----- nvinfo : EIATTR_KPARAM_INFO
	.align		4
.L_135:
        /*0018*/ 	.byte	0x04, 0x17
        /*001a*/ 	.short	(.L_137 - .L_136)
.L_136:
        /*001c*/ 	.word	0x00000000
        /*0020*/ 	.short	0x0001
        /*0022*/ 	.short	0x0008
        /*0024*/ 	.byte	0x00, 0xf5, 0x21, 0x00


	//----- nvinfo : EIATTR_KPARAM_INFO
	.align		4
.L_137:
        /*0028*/ 	.byte	0x04, 0x17
        /*002a*/ 	.short	(.L_139 - .L_138)
.L_138:
        /*002c*/ 	.word	0x00000000
        /*0030*/ 	.short	0x0000
        /*0032*/ 	.short	0x0000
        /*0034*/ 	.byte	0x00, 0xf5, 0x21, 0x00


	//----- nvinfo : EIATTR_SPARSE_MMA_MASK
	.align		4
.L_139:
        /*0038*/ 	.byte	0x03, 0x50
        /*003a*/ 	.short	0x0000


	//----- nvinfo : EIATTR_MAXREG_COUNT
	.align		4
        /*003c*/ 	.byte	0x03, 0x1b
        /*003e*/ 	.short	0x00ff


	//----- nvinfo : EIATTR_NUM_BARRIERS
	.align		4
        /*0040*/ 	.byte	0x02, 0x4c
        /*0042*/ 	.byte	0x01
	.zero		1


	//----- nvinfo : EIATTR_MERCURY_ISA_VERSION
	.align		4
        /*0044*/ 	.byte	0x03, 0x5f
        /*0046*/ 	.short	0x0101


	//----- nvinfo : EIATTR_VRC_CTA_INIT_COUNT
	.align		4
        /*0048*/ 	.byte	0x02, 0x4a
	.zero		1
	.zero		1


	//----- nvinfo : EIATTR_EXIT_INSTR_OFFSETS
	.align		4
        /*004c*/ 	.byte	0x04, 0x1c
        /*004e*/ 	.short	(.L_141 - .L_140)


	//   ....[0]....
.L_140:
        /*0050*/ 	.word	0x000004c0


	//   ....[1]....
        /*0054*/ 	.word	0x00000660


	//   ....[2]....
        /*0058*/ 	.word	0x000006b0


	//----- nvinfo : EIATTR_CRS_STACK_SIZE
	.align		4
.L_141:
        /*005c*/ 	.byte	0x04, 0x1e
        /*005e*/ 	.short	(.L_143 - .L_142)
.L_142:
        /*0060*/ 	.word	0x00000000


	//----- nvinfo : EIATTR_CBANK_PARAM_SIZE
	.align		4
.L_143:
        /*0064*/ 	.byte	0x03, 0x19
        /*0066*/ 	.short	0x0014


	//----- nvinfo : EIATTR_PARAM_CBANK
	.align		4
        /*0068*/ 	.byte	0x04, 0x0a
        /*006a*/ 	.short	(.L_145 - .L_144)
	.align		4
.L_144:
        /*006c*/ 	.word	index@(.nv.constant0._Z20reduceCompleteUnrollILj512EEvPiS0_j)
        /*0070*/ 	.short	0x0380
        /*0072*/ 	.short	0x0014


	//----- nvinfo : EIATTR_SW_WAR
	.align		4
.L_145:
        /*0074*/ 	.byte	0x04, 0x36
        /*0076*/ 	.short	(.L_147 - .L_146)
.L_146:
        /*0078*/ 	.word	0x00000008
.L_147:


//--------------------- .nv.info._Z20reduceCompleteUnrollILj1024EEvPiS0_j --------------------------
	.section	.nv.info._Z20reduceCompleteUnrollILj1024EEvPiS0_j,"",@"SHT_CUDA_INFO"
	.sectionflags	@""
	.align	4


	//----- nvinfo : EIATTR_CUDA_API_VERSION
	.align		4
        /*0000*/ 	.byte	0x04, 0x37
        /*0002*/ 	.short	(.L_149 - .L_148)
.L_148:
        /*0004*/ 	.word	0x00000082


	//----- nvinfo : EIATTR_KPARAM_INFO
	.align		4
.L_149:
        /*0008*/ 	.byte	0x04, 0x17
        /*000a*/ 	.short	(.L_151 - .L_150)
.L_150:
        /*000c*/ 	.word	0x00000000
        /*0010*/ 	.short	0x0002
        /*0012*/ 	.short	0x0010
        /*0014*/ 	.byte	0x00, 0xf0, 0x11, 0x00


	//----- nvinfo : EIATTR_KPARAM_INFO
	.align		4
.L_151:
        /*0018*/ 	.byte	0x04, 0x17
        /*001a*/ 	.short	(.L_153 - .L_152)
.L_152:
        /*001c*/ 	.word	0x00000000
        /*0020*/ 	.short	0x0001
        /*0022*/ 	.short	0x0008
        /*0024*/ 	.byte	0x00, 0xf5, 0x21, 0x00


	//----- nvinfo : EIATTR_KPARAM_INFO
	.align		4
.L_153:
        /*0028*/ 	.byte	0x04, 0x17
        /*002a*/ 	.short	(.L_155 - .L_154)
.L_154:
        /*002c*/ 	.word	0x00000000
        /*0030*/ 	.short	0x0000
        /*0032*/ 	.short	0x0000
        /*0034*/ 	.byte	0x00, 0xf5, 0x21, 0x00


	//----- nvinfo : EIATTR_SPARSE_MMA_MASK
	.align		4
.L_155:
        /*0038*/ 	.byte	0x03, 0x50
        /*003a*/ 	.short	0x0000


	//----- nvinfo : EIATTR_MAXREG_COUNT
	.align		4
        /*003c*/ 	.byte	0x03, 0x1b
        /*003e*/ 	.short	0x00ff


	//----- nvinfo : EIATTR_NUM_BARRIERS
	.align		4
        /*0040*/ 	.byte	0x02, 0x4c
        /*0042*/ 	.byte	0x01
	.zero		1


	//----- nvinfo : EIATTR_MERCURY_ISA_VERSION
	.align		4
        /*0044*/ 	.byte	0x03, 0x5f
        /*0046*/ 	.short	0x0101


	//----- nvinfo : EIATTR_VRC_CTA_INIT_COUNT
	.align		4
        /*0048*/ 	.byte	0x02, 0x4a
	.zero		1
	.zero		1


	//----- nvinfo : EIATTR_EXIT_INSTR_OFFSETS
	.align		4
        /*004c*/ 	.byte	0x04, 0x1c
        /*004e*/ 	.short	(.L_157 - .L_156)


	//   ....[0]....
.L_156:
        /*0050*/ 	.word	0x00000540


	//   ....[1]....
        /*0054*/ 	.word	0x000006e0


	//   ....[2]....
        /*0058*/ 	.word	0x00000730


	//----- nvinfo : EIATTR_CRS_STACK_SIZE
	.align		4
.L_157:
        /*005c*/ 	.byte	0x04, 0x1e
        /*005e*/ 	.short	(.L_159 - .L_158)
.L_158:
        /*0060*/ 	.word	0x00000000


	//----- nvinfo : EIATTR_CBANK_PARAM_SIZE
	.align		4
.L_159:
        /*0064*/ 	.byte	0x03, 0x19
        /*0066*/ 	.short	0x0014


	//----- nvinfo : EIATTR_PARAM_CBANK
	.align		4
        /*0068*/ 	.byte	0x04, 0x0a
        /*006a*/ 	.short	(.L_161 - .L_160)
	.align		4
.L_160:
        /*006c*/ 	.word	index@(.nv.constant0._Z20reduceCompleteUnrollILj1024EEvPiS0_j)
        /*0070*/ 	.short	0x0380
        /*0072*/ 	.short	0x0014


	//----- nvinfo : EIATTR_SW_WAR
	.align		4
.L_161:
        /*0074*/ 	.byte	0x04, 0x36
        /*0076*/ 	.short	(.L_163 - .L_162)
.L_162:
        /*0078*/ 	.word	0x00000008
.L_163:


//--------------------- .nv.info._Z17reduceUnrollWarpsPiS_j --------------------------
	.section	.nv.info._Z17reduceUnrollWarpsPiS_j,"",@"SHT_CUDA_INFO"
	.sectionflags	@""
	.align	4


	//----- nvinfo : EIATTR_CUDA_API_VERSION
	.align		4
        /*0000*/ 	.byte	0x04, 0x37
        /*0002*/ 	.short	(.L_165 - .L_164)
.L_164:
        /*0004*/ 	.word	0x00000082


	//----- nvinfo : EIATTR_KPARAM_INFO
	.align		4
.L_165:
        /*0008*/ 	.byte	0x04, 0x17
        /*000a*/ 	.short	(.L_167 - .L_166)
.L_166:
        /*000c*/ 	.word	0x00000000
        /*0010*/ 	.short	0x0002
        /*0012*/ 	.short	0x0010
        /*0014*/ 	.byte	0x00, 0xf0, 0x11, 0x00


	//----- nvinfo : EIATTR_KPARAM_INFO
	.align		4
.L_167:
        /*0018*/ 	.byte	0x04, 0x17
        /*001a*/ 	.short	(.L_169 - .L_168)
.L_168:
        /*001c*/ 	.word	0x00000000
        /*0020*/ 	.short	0x0001
        /*0022*/ 	.short	0x0008
        /*0024*/ 	.byte	0x00, 0xf5, 0x21, 0x00


	//----- nvinfo : EIATTR_KPARAM_INFO
	.align		4
.L_169:
        /*0028*/ 	.byte	0x04, 0x17
        /*002a*/ 	.short	(.L_171 - .L_170)
.L_170:
        /*002c*/ 	.word	0x00000000
        /*0030*/ 	.short	0x0000
        /*0032*/ 	.short	0x0000
        /*0034*/ 	.byte	0x00, 0xf5, 0x21, 0x00


	//----- nvinfo : EIATTR_SPARSE_MMA_MASK
	.align		4
.L_171:
        /*0038*/ 	.byte	0x03, 0x50
        /*003a*/ 	.short	0x0000


	//----- nvinfo : EIATTR_MAXREG_COUNT
	.align		4
        /*003c*/ 	.byte	0x03, 0x1b
        /*003e*/ 	.short	0x00ff


	//----- nvinfo : EIATTR_NUM_BARRIERS
	.align		4
        /*0040*/ 	.byte	0x02, 0x4c
        /*0042*/ 	.byte	0x01
	.zero		1


	//----- nvinfo : EIATTR_MERCURY_ISA_VERSION
	.align		4
        /*0044*/ 	.byte	0x03, 0x5f
        /*0046*/ 	.short	0x0101


	//----- nvinfo : EIATTR_VRC_CTA_INIT_COUNT
	.align		4
        /*0048*/ 	.byte	0x02, 0x4a
	.zero		1
	.zero		1


	//----- nvinfo : EIATTR_EXIT_INSTR_OFFSETS
	.align		4
        /*004c*/ 	.byte	0x04, 0x1c
        /*004e*/ 	.short	(.L_173 - .L_172)


	//   ....[0]....
.L_172:
        /*0050*/ 	.word	0x00000290


	//   ....[1]....
        /*0054*/ 	.word	0x00000430


	//   ....[2]....
        /*0058*/ 	.word	0x00000480


	//----- nvinfo : EIATTR_CRS_STACK_SIZE
	.align		4
.L_173:
        /*005c*/ 	.byte	0x04, 0x1e
        /*005e*/ 	.short	(.L_175 - .L_174)
.L_174:
        /*0060*/ 	.word	0x00000000


	//----- nvinfo : EIATTR_CBANK_PARAM_SIZE
	.align		4
.L_175:
        /*0064*/ 	.byte	0x03, 0x19
        /*0066*/ 	.short	0x0014


	//----- nvinfo : EIATTR_PARAM_CBANK
	.align		4
        /*0068*/ 	.byte	0x04, 0x0a
        /*006a*/ 	.short	(.L_177 - .L_176)
	.align		4
.L_176:
        /*006c*/ 	.word	index@(.nv.constant0._Z17reduceUnrollWarpsPiS_j)
        /*0070*/ 	.short	0x0380
        /*0072*/ 	.short	0x0014


	//----- nvinfo : EIATTR_SW_WAR
	.align		4
.L_177:
        /*0074*/ 	.byte	0x04, 0x36
        /*0076*/ 	.short	(.L_179 - .L_178)
.L_178:
        /*0078*/ 	.word	0x00000008
.L_179:


//--------------------- .nv.info._Z26reduceCompleteUnrollWarps8PiS_j --------------------------
	.section	.nv.info._Z26reduceCompleteUnrollWarps8PiS_j,"",@"SHT_CUDA_INFO"
	.sectionflags	@""
	.align	4


	//----- nvinfo : EIATTR_CUDA_API_VERSION
	.align		4
        /*0000*/ 	.byte	0x04, 0x37
        /*0002*/ 	.short	(.L_181 - .L_180)
.L_180:
        /*0004*/ 	.word	0x00000082


	//----- nvinfo : EIATTR_KPARAM_INFO
	.align		4
.L_181:
        /*0008*/ 	.byte	0x04, 0x17
        /*000a*/ 	.short	(.L_183 - .L_182)
.L_182:
        /*000c*/ 	.word	0x00000000
        /*0010*/ 	.short	0x0002
        /*0012*/ 	.short	0x0010
        /*0014*/ 	.byte	0x00, 0xf0, 0x11, 0x00


	//----- nvinfo : EIATTR_KPARAM_INFO
	.align		4
.L_183:
        /*0018*/ 	.byte	0x04, 0x17
        /*001a*/ 	.short	(.L_185 - .L_184)
.L_184:
        /*001c*/ 	.word	0x00000000
        /*0020*/ 	.short	0x0001
        /*0022*/ 	.short	0x0008
        /*0024*/ 	.byte	0x00, 0xf5, 0x21, 0x00


	//----- nvinfo : EIATTR_KPARAM_INFO
	.align		4
.L_185:
        /*0028*/ 	.byte	0x04, 0x17
        /*002a*/ 	.short	(.L_187 - .L_186)
.L_186:
        /*002c*/ 	.word	0x00000000
        /*0030*/ 	.short	0x0000
        /*0032*/ 	.short	0x0000
        /*0034*/ 	.byte	0x00, 0xf5, 0x21, 0x00


	//----- nvinfo : EIATTR_SPARSE_MMA_MASK
	.align		4
.L_187:
        /*0038*/ 	.byte	0x03, 0x50
        /*003a*/ 	.short	0x0000


	//----- nvinfo : EIATTR_MAXREG_COUNT
	.align		4
        /*003c*/ 	.byte	0x03, 0x1b
        /*003e*/ 	.short	0x00ff


	//----- nvinfo : EIATTR_NUM_BARRIERS
	.align		4
        /*0040*/ 	.byte	0x02, 0x4c
        /*0042*/ 	.byte	0x01
	.zero		1


	//----- nvinfo : EIATTR_MERCURY_ISA_VERSION
	.align		4
        /*0044*/ 	.byte	0x03, 0x5f
        /*0046*/ 	.short	0x0101


	//----- nvinfo : EIATTR_VRC_CTA_INIT_COUNT
	.align		4
        /*0048*/ 	.byte	0x02, 0x4a
	.zero		1
	.zero		1


	//----- nvinfo : EIATTR_EXIT_INSTR_OFFSETS
	.align		4
        /*004c*/ 	.byte	0x04, 0x1c
        /*004e*/ 	.short	(.L_189 - .L_188)


	//   ....[0]....
.L_188:
        /*0050*/ 	.word	0x00000580


	//   ....[1]....
        /*0054*/ 	.word	0x00000720


	//   ....[2]....
        /*0058*/ 	.word	0x00000770


	//----- nvinfo : EIATTR_CRS_STACK_SIZE
	.align		4
.L_189:
        /*005c*/ 	.byte	0x04, 0x1e
        /*005e*/ 	.short	(.L_191 - .L_190)
.L_190:
        /*0060*/ 	.word	0x00000000


	//----- nvinfo : EIATTR_CBANK_PARAM_SIZE
	.align		4
.L_191:
        /*0064*/ 	.byte	0x03, 0x19
        /*0066*/ 	.short	0x0014


	//----- nvinfo : EIATTR_PARAM_CBANK
	.align		4
        /*0068*/ 	.byte	0x04, 0x0a
        /*006a*/ 	.short	(.L_193 - .L_192)
	.align		4
.L_192:
        /*006c*/ 	.word	index@(.nv.constant0._Z26reduceCompleteUnrollWarps8PiS_j)
        /*0070*/ 	.short	0x0380
        /*0072*/ 	.short	0x0014


	//----- nvinfo : EIATTR_SW_WAR
	.align		4
.L_193:
        /*0074*/ 	.byte	0x04, 0x36
        /*0076*/ 	.short	(.L_195 - .L_194)
.L_194:
        /*0078*/ 	.word	0x00000008
.L_195:


//--------------------- .nv.info._Z18reduceUnrollWarps8PiS_j --------------------------
	.section	.nv.info._Z18reduceUnrollWarps8PiS_j,"",@"SHT_CUDA_INFO"
	.sectionflags	@""
	.align	4


	//----- nvinfo : EIATTR_CUDA_API_VERSION
	.align		4
        /*0000*/ 	.byte	0x04, 0x37
        /*0002*/ 	.short	(.L_197 - .L_196)
.L_196:
        /*0004*/ 	.word	0x00000082


	//----- nvinfo : EIATTR_KPARAM_INFO
	.align		4
.L_197:
        /*0008*/ 	.byte	0x04, 0x17
        /*000a*/ 	.short	(.L_199 - .L_198)
.L_198:
        /*000c*/ 	.word	0x00000000
        /*0010*/ 	.short	0x0002
        /*0012*/ 	.short	0x0010
        /*0014*/ 	.byte	0x00, 0xf0, 0x11, 0x00


	//----- nvinfo : EIATTR_KPARAM_INFO
	.align		4
.L_199:
        /*0018*/ 	.byte	0x04, 0x17
        /*001a*/ 	.short	(.L_201 - .L_200)
.L_200:
        /*001c*/ 	.word	0x00000000
        /*0020*/ 	.short	0x0001
        /*0022*/ 	.short	0x0008
        /*0024*/ 	.byte	0x00, 0xf5, 0x21, 0x00


	//----- nvinfo : EIATTR_KPARAM_INFO
	.align		4
.L_201:
        /*0028*/ 	.byte	0x04, 0x17
        /*002a*/ 	.short	(.L_203 - .L_202)
.L_202:
        /*002c*/ 	.word	0x00000000
        /*0030*/ 	.short	0x0000
        /*0032*/ 	.short	0x0000
        /*0034*/ 	.byte	0x00, 0xf5, 0x21, 0x00


	//----- nvinfo : EIATTR_SPARSE_MMA_MASK
	.align		4
.L_203:
        /*0038*/ 	.byte	0x03, 0x50
        /*003a*/ 	.short	0x0000


	//----- nvinfo : EIATTR_MAXREG_COUNT
	.align		4
        /*003c*/ 	.byte	0x03, 0x1b
        /*003e*/ 	.short	0x00ff


	//----- nvinfo : EIATTR_NUM_BARRIERS
	.align		4
        /*0040*/ 	.byte	0x02, 0x4c
        /*0042*/ 	.byte	0x01
	.zero		1


	//----- nvinfo : EIATTR_MERCURY_ISA_VERSION
	.align		4
        /*0044*/ 	.byte	0x03, 0x5f
        /*0046*/ 	.short	0x0101


	//----- nvinfo : EIATTR_VRC_CTA_INIT_COUNT
	.align		4
        /*0048*/ 	.byte	0x02, 0x4a
	.zero		1
	.zero		1


	//----- nvinfo : EIATTR_EXIT_INSTR_OFFSETS
	.align		4
        /*004c*/ 	.byte	0x04, 0x1c
        /*004e*/ 	.short	(.L_205 - .L_204)


	//   ....[0]....
.L_204:
        /*0050*/ 	.word	0x00000400


	//   ....[1]....
        /*0054*/ 	.word	0x000005a0


	//   ....[2]....
        /*0058*/ 	.word	0x000005f0


	//----- nvinfo : EIATTR_CRS_STACK_SIZE
	.align		4
.L_205:
        /*005c*/ 	.byte	0x04, 0x1e
        /*005e*/ 	.short	(.L_207 - .L_206)
.L_206:
        /*0060*/ 	.word	0x00000000


	//----- nvinfo : EIATTR_CBANK_PARAM_SIZE
	.align		4
.L_207:
        /*0064*/ 	.byte	0x03, 0x19
        /*0066*/ 	.short	0x0014


	//----- nvinfo : EIATTR_PARAM_CBANK
	.align		4
        /*0068*/ 	.byte	0x04, 0x0a
        /*006a*/ 	.short	(.L_209 - .L_208)
	.align		4
.L_208:
        /*006c*/ 	.word	index@(.nv.constant0._Z18reduceUnrollWarps8PiS_j)
        /*0070*/ 	.short	0x0380
        /*0072*/ 	.short	0x0014


	//----- nvinfo : EIATTR_SW_WAR
	.align		4
.L_209:
        /*0074*/ 	.byte	0x04, 0x36
        /*0076*/ 	.short	(.L_211 - .L_210)
.L_210:
        /*0078*/ 	.word	0x00000008
.L_211:


//--------------------- .nv.info._Z16reduceUnrolling8PiS_j --------------------------
	.section	.nv.info._Z16reduceUnrolling8PiS_j,"",@"SHT_CUDA_INFO"
	.sectionflags	@""
	.align	4


	//----- nvinfo : EIATTR_CUDA_API_VERSION
	.align		4
        /*0000*/ 	.byte	0x04, 0x37
        /*0002*/ 	.short	(.L_213 - .L_212)
.L_212:
        /*0004*/ 	.word	0x00000082


	//----- nvinfo : EIATTR_KPARAM_INFO
	.align		4
.L_213:
        /*0008*/ 	.byte	0x04, 0x17
        /*000a*/ 	.short	(.L_215 - .L_214)
.L_214:
        /*000c*/ 	.word	0x00000000
        /*0010*/ 	.short	0x0002
        /*0012*/ 	.short	0x0010
        /*0014*/ 	.byte	0x00, 0xf0, 0x11, 0x00


	//----- nvinfo : EIATTR_KPARAM_INFO
	.align		4
.L_215:
        /*0018*/ 	.byte	0x04, 0x17
        /*001a*/ 	.short	(.L_217 - .L_216)
.L_216:
        /*001c*/ 	.word	0x00000000
        /*0020*/ 	.short	0x0001
        /*0022*/ 	.short	0x0008
        /*0024*/ 	.byte	0x00, 0xf5, 0x21, 0x00


	//----- nvinfo : EIATTR_KPARAM_INFO
	.align		4
.L_217:
        /*0028*/ 	.byte	0x04, 0x17
        /*002a*/ 	.short	(.L_219 - .L_218)
.L_218:
        /*002c*/ 	.word	0x00000000
        /*0030*/ 	.short	0x0000
        /*0032*/ 	.short	0x0000
        /*0034*/ 	.byte	0x00, 0xf5, 0x21, 0x00


	//----- nvinfo : EIATTR_SPARSE_MMA_MASK
	.align		4
.L_219:
        /*0038*/ 	.byte	0x03, 0x50
        /*003a*/ 	.short	0x0000


	//----- nvinfo : EIATTR_MAXREG_COUNT
	.align		4
        /*003c*/ 	.byte	0x03, 0x1b
        /*003e*/ 	.short	0x00ff


	//----- nvinfo : EIATTR_NUM_BARRIERS
	.align		4
        /*0040*/ 	.byte	0x02, 0x4c
        /*0042*/ 	.byte	0x01
	.zero		1


	//----- nvinfo : EIATTR_MERCURY_ISA_VERSION
	.align		4
        /*0044*/ 	.byte	0x03, 0x5f
        /*0046*/ 	.short	0x0101


	//----- nvinfo : EIATTR_VRC_CTA_INIT_COUNT
	.align		4
        /*0048*/ 	.byte	0x02, 0x4a
	.zero		1
	.zero		1


	//----- nvinfo : EIATTR_EXIT_INSTR_OFFSETS
	.align		4
        /*004c*/ 	.byte	0x04, 0x1c
        /*004e*/ 	.short	(.L_221 - .L_220)


	//   ....[0]....
.L_220:
        /*0050*/ 	.word	0x00000400


	//   ....[1]....
        /*0054*/ 	.word	0x00000450


	//----- nvinfo : EIATTR_CRS_STACK_SIZE
	.align		4
.L_221:
        /*0058*/ 	.byte	0x04, 0x1e
        /*005a*/ 	.short	(.L_223 - .L_222)
.L_222:
        /*005c*/ 	.word	0x00000000


	//----- nvinfo : EIATTR_CBANK_PARAM_SIZE
	.align		4
.L_223:
        /*0060*/ 	.byte	0x03, 0x19
        /*0062*/ 	.short	0x0014


	//----- nvinfo : EIATTR_PARAM_CBANK
	.align		4
        /*0064*/ 	.byte	0x04, 0x0a
        /*0066*/ 	.short	(.L_225 - .L_224)
	.align		4
.L_224:
        /*0068*/ 	.word	index@(.nv.constant0._Z16reduceUnrolling8PiS_j)
        /*006c*/ 	.short	0x0380
        /*006e*/ 	.short	0x0014


	//----- nvinfo : EIATTR_SW_WAR
	.align		4
.L_225:
        /*0070*/ 	.byte	0x04, 0x36
        /*0072*/ 	.short	(.L_227 - .L_226)
.L_226:
        /*0074*/ 	.word	0x00000008
.L_227:


//--------------------- .nv.info._Z16reduceUnrolling4PiS_j --------------------------
	.section	.nv.info._Z16reduceUnrolling4PiS_j,"",@"SHT_CUDA_INFO"
	.sectionflags	@""
	.align	4


	//----- nvinfo : EIATTR_CUDA_API_VERSION
	.align		4
        /*0000*/ 	.byte	0x04, 0x37
        /*0002*/ 	.short	(.L_229 - .L_228)
.L_228:
        /*0004*/ 	.word	0x00000082


	//----- nvinfo : EIATTR_KPARAM_INFO
	.align		4
.L_229:
        /*0008*/ 	.byte	0x04, 0x17
        /*000a*/ 	.short	(.L_231 - .L_230)
.L_230:
        /*000c*/ 	.word	0x00000000
        /*0010*/ 	.short	0x0002
        /*0012*/ 	.short	0x0010
        /*0014*/ 	.byte	0x00, 0xf0, 0x11, 0x00


	//----- nvinfo : EIATTR_KPARAM_INFO
	.align		4
.L_231:
        /*0018*/ 	.byte	0x04, 0x17
        /*001a*/ 	.short	(.L_233 - .L_232)
.L_232:
        /*001c*/ 	.word	0x00000000
        /*0020*/ 	.short	0x0001
        /*0022*/ 	.short	0x0008
        /*0024*/ 	.byte	0x00, 0xf5, 0x21, 0x00


	//----- nvinfo : EIATTR_KPARAM_INFO
	.align		4
.L_233:
        /*0028*/ 	.byte	0x04, 0x17
        /*002a*/ 	.short	(.L_235 - .L_234)
.L_234:
        /*002c*/ 	.word	0x00000000
        /*0030*/ 	.short	0x0000
        /*0032*/ 	.short	0x0000
        /*0034*/ 	.byte	0x00, 0xf5, 0x21, 0x00


	//----- nvinfo : EIATTR_SPARSE_MMA_MASK
	.align		4
.L_235:
        /*0038*/ 	.byte	0x03, 0x50
        /*003a*/ 	.short	0x0000


	//----- nvinfo : EIATTR_MAXREG_COUNT
	.align		4
        /*003c*/ 	.byte	0x03, 0x1b
        /*003e*/ 	.short	0x00ff


	//----- nvinfo : EIATTR_NUM_BARRIERS
	.align		4
        /*0040*/ 	.byte	0x02, 0x4c
        /*0042*/ 	.byte	0x01
	.zero		1


	//----- nvinfo : EIATTR_MERCURY_ISA_VERSION
	.align		4
        /*0044*/ 	.byte	0x03, 0x5f
        /*0046*/ 	.short	0x0101


	//----- nvinfo : EIATTR_VRC_CTA_INIT_COUNT
	.align		4
        /*0048*/ 	.byte	0x02, 0x4a
	.zero		1
	.zero		1


	//----- nvinfo : EIATTR_EXIT_INSTR_OFFSETS
	.align		4
        /*004c*/ 	.byte	0x04, 0x1c
        /*004e*/ 	.short	(.L_237 - .L_236)


	//   ....[0]....
.L_236:
        /*0050*/ 	.word	0x000002f0


	//   ....[1]....
        /*0054*/ 	.word	0x00000340


	//----- nvinfo : EIATTR_CRS_STACK_SIZE
	.align		4
.L_237:
        /*0058*/ 	.byte	0x04, 0x1e
        /*005a*/ 	.short	(.L_239 - .L_238)
.L_238:
        /*005c*/ 	.word	0x00000000


	//----- nvinfo : EIATTR_CBANK_PARAM_SIZE
	.align		4
.L_239:
        /*0060*/ 	.byte	0x03, 0x19
        /*0062*/ 	.short	0x0014


	//----- nvinfo : EIATTR_PARAM_CBANK
	.align		4
        /*0064*/ 	.byte	0x04, 0x0a
        /*0066*/ 	.short	(.L_241 - .L_240)
	.align		4
.L_240:
        /*0068*/ 	.word	index@(.nv.constant0._Z16reduceUnrolling4PiS_j)
        /*006c*/ 	.short	0x0380
        /*006e*/ 	.short	0x0014


	//----- nvinfo : EIATTR_SW_WAR
	.align		4
.L_241:
        /*0070*/ 	.byte	0x04, 0x36
        /*0072*/ 	.short	(.L_243 - .L_242)
.L_242:
        /*0074*/ 	.word	0x00000008
.L_243:


//--------------------- .nv.info._Z16reduceUnrolling2PiS_j --------------------------
	.section	.nv.info._Z16reduceUnrolling2PiS_j,"",@"SHT_CUDA_INFO"
	.sectionflags	@""
	.align	4


	//----- nvinfo : EIATTR_CUDA_API_VERSION
	.align		4
        /*0000*/ 	.byte	0x04, 0x37
        /*0002*/ 	.short	(.L_245 - .L_244)
.L_244:
        /*0004*/ 	.word	0x00000082


	//----- nvinfo : EIATTR_KPARAM_INFO
	.align		4
.L_245:
        /*0008*/ 	.byte	0x04, 0x17
        /*000a*/ 	.short	(.L_247 - .L_246)
.L_246:
        /*000c*/ 	.word	0x00000000
        /*0010*/ 	.short	0x0002
        /*0012*/ 	.short	0x0010
        /*0014*/ 	.byte	0x00, 0xf0, 0x11, 0x00


	//----- nvinfo : EIATTR_KPARAM_INFO
	.align		4
.L_247:
        /*0018*/ 	.byte	0x04, 0x17
        /*001a*/ 	.short	(.L_249 - .L_248)
.L_248:
        /*001c*/ 	.word	0x00000000
        /*0020*/ 	.short	0x0001
        /*0022*/ 	.short	0x0008
        /*0024*/ 	.byte	0x00, 0xf5, 0x21, 0x00


	//----- nvinfo : EIATTR_KPARAM_INFO
	.align		4
.L_249:
        /*0028*/ 	.byte	0x04, 0x17
        /*002a*/ 	.short	(.L_251 - .L_250)
.L_250:
        /*002c*/ 	.word	0x00000000
        /*0030*/ 	.short	0x0000
        /*0032*/ 	.short	0x0000
        /*0034*/ 	.byte	0x00, 0xf5, 0x21, 0x00


	//----- nvinfo : EIATTR_SPARSE_MMA_MASK
	.align		4
.L_251:
        /*0038*/ 	.byte	0x03, 0x50
        /*003a*/ 	.short	0x0000


	//----- nvinfo : EIATTR_MAXREG_COUNT
	.align		4
        /*003c*/ 	.byte	0x03, 0x1b
        /*003e*/ 	.short	0x00ff


	//----- nvinfo : EIATTR_NUM_BARRIERS
	.align		4
        /*0040*/ 	.byte	0x02, 0x4c
        /*0042*/ 	.byte	0x01
	.zero		1


	//----- nvinfo : EIATTR_MERCURY_ISA_VERSION
	.align		4
        /*0044*/ 	.byte	0x03, 0x5f
        /*0046*/ 	.short	0x0101


	//----- nvinfo : EIATTR_VRC_CTA_INIT_COUNT
	.align		4
        /*0048*/ 	.byte	0x02, 0x4a
	.zero		1
	.zero		1


	//----- nvinfo : EIATTR_EXIT_INSTR_OFFSETS
	.align		4
        /*004c*/ 	.byte	0x04, 0x1c
        /*004e*/ 	.short	(.L_253 - .L_252)


	//   ....[0]....
.L_252:
        /*0050*/ 	.word	0x00000290


	//   ....[1]....
        /*0054*/ 	.word	0x000002e0


	//----- nvinfo : EIATTR_CRS_STACK_SIZE
	.align		4
.L_253:
        /*0058*/ 	.byte	0x04, 0x1e
        /*005a*/ 	.short	(.L_255 - .L_254)
.L_254:
        /*005c*/ 	.word	0x00000000


	//----- nvinfo : EIATTR_CBANK_PARAM_SIZE
	.align		4
.L_255:
        /*0060*/ 	.byte	0x03, 0x19
        /*0062*/ 	.short	0x0014


	//----- nvinfo : EIATTR_PARAM_CBANK
	.align		4
        /*0064*/ 	.byte	0x04, 0x0a
        /*0066*/ 	.short	(.L_257 - .L_256)
	.align		4
.L_256:
        /*0068*/ 	.word	index@(.nv.constant0._Z16reduceUnrolling2PiS_j)
        /*006c*/ 	.short	0x0380
        /*006e*/ 	.short	0x0014


	//----- nvinfo : EIATTR_SW_WAR
	.align		4
.L_257:
        /*0070*/ 	.byte	0x04, 0x36
        /*0072*/ 	.short	(.L_259 - .L_258)
.L_258:
        /*0074*/ 	.word	0x00000008
.L_259:


//--------------------- .nv.info._Z17reduceInterleavedPiS_j --------------------------
	.section	.nv.info._Z17reduceInterleavedPiS_j,"",@"SHT_CUDA_INFO"
	.sectionflags	@""
	.align	4


	//----- nvinfo : EIATTR_CUDA_API_VERSION
	.align		4
        /*0000*/ 	.byte	0x04, 0x37
        /*0002*/ 	.short	(.L_261 - .L_260)
.L_260:
        /*0004*/ 	.word	0x00000082


	//----- nvinfo : EIATTR_KPARAM_INFO
	.align		4
.L_261:
        /*0008*/ 	.byte	0x04, 0x17
        /*000a*/ 	.short	(.L_263 - .L_262)
.L_262:
        /*000c*/ 	.word	0x00000000
        /*0010*/ 	.short	0x0002
        /*0012*/ 	.short	0x0010
        /*0014*/ 	.byte	0x00, 0xf0, 0x11, 0x00


	//----- nvinfo : EIATTR_KPARAM_INFO
	.align		4
.L_263:
        /*0018*/ 	.byte	0x04, 0x17
        /*001a*/ 	.short	(.L_265 - .L_264)
.L_264:
        /*001c*/ 	.word	0x00000000
        /*0020*/ 	.short	0x0001
        /*0022*/ 	.short	0x0008
        /*0024*/ 	.byte	0x00, 0xf5, 0x21, 0x00


	//----- nvinfo : EIATTR_KPARAM_INFO
	.align		4
.L_265:
        /*0028*/ 	.byte	0x04, 0x17
        /*002a*/ 	.short	(.L_267 - .L_266)
.L_266:
        /*002c*/ 	.word	0x00000000
        /*0030*/ 	.short	0x0000
        /*0032*/ 	.short	0x0000
        /*0034*/ 	.byte	0x00, 0xf5, 0x21, 0x00


	//----- nvinfo : EIATTR_SPARSE_MMA_MASK
	.align		4
.L_267:
        /*0038*/ 	.byte	0x03, 0x50
        /*003a*/ 	.short	0x0000


	//----- nvinfo : EIATTR_MAXREG_COUNT
	.align		4
        /*003c*/ 	.byte	0x03, 0x1b
        /*003e*/ 	.short	0x00ff


	//----- nvinfo : EIATTR_NUM_BARRIERS
	.align		4
        /*0040*/ 	.byte	0x02, 0x4c
        /*0042*/ 	.byte	0x01
	.zero		1


	//----- nvinfo : EIATTR_MERCURY_ISA_VERSION
	.align		4
        /*0044*/ 	.byte	0x03, 0x5f
        /*0046*/ 	.short	0x0101


	//----- nvinfo : EIATTR_VRC_CTA_INIT_COUNT
	.align		4
        /*0048*/ 	.byte	0x02, 0x4a
	.zero		1
	.zero		1


	//----- nvinfo : EIATTR_EXIT_INSTR_OFFSETS
	.align		4
        /*004c*/ 	.byte	0x04, 0x1c
        /*004e*/ 	.short	(.L_269 - .L_268)


	//   ....[0]....
.L_268:
        /*0050*/ 	.word	0x000000a0


	//   ....[1]....
        /*0054*/ 	.word	0x000001f0


	//   ....[2]....
        /*0058*/ 	.word	0x00000240


	//----- nvinfo : EIATTR_CRS_STACK_SIZE
	.align		4
.L_269:
        /*005c*/ 	.byte	0x04, 0x1e
        /*005e*/ 	.short	(.L_271 - .L_270)
.L_270:
        /*0060*/ 	.word	0x00000000


	//----- nvinfo : EIATTR_CBANK_PARAM_SIZE
	.align		4
.L_271:
        /*0064*/ 	.byte	0x03, 0x19
        /*0066*/ 	.short	0x0014


	//----- nvinfo : EIATTR_PARAM_CBANK
	.align		4
        /*0068*/ 	.byte	0x04, 0x0a
        /*006a*/ 	.short	(.L_273 - .L_272)
	.align		4
.L_272:
        /*006c*/ 	.word	index@(.nv.constant0._Z17reduceInterleavedPiS_j)
        /*0070*/ 	.short	0x0380
        /*0072*/ 	.short	0x0014


	//----- nvinfo : EIATTR_SW_WAR
	.align		4
.L_273:
        /*0074*/ 	.byte	0x04, 0x36
        /*0076*/ 	.short	(.L_275 - .L_274)
.L_274:
        /*0078*/ 	.word	0x00000008
.L_275:


//--------------------- .nv.info._Z20reduceNeighboredLessPiS_j --------------------------
	.section	.nv.info._Z20reduceNeighboredLessPiS_j,"",@"SHT_CUDA_INFO"
	.sectionflags	@""
	.align	4


	//----- nvinfo : EIATTR_CUDA_API_VERSION
	.align		4
        /*0000*/ 	.byte	0x04, 0x37
        /*0002*/ 	.short	(.L_277 - .L_276)
.L_276:
        /*0004*/ 	.word	0x00000082


	//----- nvinfo : EIATTR_KPARAM_INFO
	.align		4
.L_277:
        /*0008*/ 	.byte	0x04, 0x17
        /*000a*/ 	.short	(.L_279 - .L_278)
.L_278:
        /*000c*/ 	.word	0x00000000
        /*0010*/ 	.short	0x0002
        /*0012*/ 	.short	0x0010
        /*0014*/ 	.byte	0x00, 0xf0, 0x11, 0x00


	//----- nvinfo : EIATTR_KPARAM_INFO
	.align		4
.L_279:
        /*0018*/ 	.byte	0x04, 0x17
        /*001a*/ 	.short	(.L_281 - .L_280)
.L_280:
        /*001c*/ 	.word	0x00000000
        /*0020*/ 	.short	0x0001
        /*0022*/ 	.short	0x0008
        /*0024*/ 	.byte	0x00, 0xf5, 0x21, 0x00


	//----- nvinfo : EIATTR_KPARAM_INFO
	.align		4
.L_281:
        /*0028*/ 	.byte	0x04, 0x17
        /*002a*/ 	.short	(.L_283 - .L_282)
.L_282:
        /*002c*/ 	.word	0x00000000
        /*0030*/ 	.short	0x0000
        /*0032*/ 	.short	0x0000
        /*0034*/ 	.byte	0x00, 0xf5, 0x21, 0x00


	//----- nvinfo : EIATTR_SPARSE_MMA_MASK
	.align		4
.L_283:
        /*0038*/ 	.byte	0x03, 0x50
        /*003a*/ 	.short	0x0000


	//----- nvinfo : EIATTR_MAXREG_COUNT
	.align		4
        /*003c*/ 	.byte	0x03, 0x1b
        /*003e*/ 	.short	0x00ff


	//----- nvinfo : EIATTR_NUM_BARRIERS
	.align		4
        /*0040*/ 	.byte	0x02, 0x4c
        /*0042*/ 	.byte	0x01
	.zero		1


	//----- nvinfo : EIATTR_MERCURY_ISA_VERSION
	.align		4
        /*0044*/ 	.byte	0x03, 0x5f
        /*0046*/ 	.short	0x0101


	//----- nvinfo : EIATTR_VRC_CTA_INIT_COUNT
	.align		4
        /*0048*/ 	.byte	0x02, 0x4a
	.zero		1
	.zero		1


	//----- nvinfo : EIATTR_EXIT_INSTR_OFFSETS
	.align		4
        /*004c*/ 	.byte	0x04, 0x1c
        /*004e*/ 	.short	(.L_285 - .L_284)


	//   ....[0]....
.L_284:
        /*0050*/ 	.word	0x00000090


	//   ....[1]....
        /*0054*/ 	.word	0x00000210


	//   ....[2]....
        /*0058*/ 	.word	0x00000260


	//----- nvinfo : EIATTR_CRS_STACK_SIZE
	.align		4
.L_285:
        /*005c*/ 	.byte	0x04, 0x1e
        /*005e*/ 	.short	(.L_287 - .L_286)
.L_286:
        /*0060*/ 	.word	0x00000000


	//----- nvinfo : EIATTR_CBANK_PARAM_SIZE
	.align		4
.L_287:
        /*0064*/ 	.byte	0x03, 0x19
        /*0066*/ 	.short	0x0014


	//----- nvinfo : EIATTR_PARAM_CBANK
	.align		4
        /*0068*/ 	.byte	0x04, 0x0a
        /*006a*/ 	.short	(.L_289 - .L_288)
	.align		4
.L_288:
        /*006c*/ 	.word	index@(.nv.constant0._Z20reduceNeighboredLessPiS_j)
        /*0070*/ 	.short	0x0380
        /*0072*/ 	.short	0x0014


	//----- nvinfo : EIATTR_SW_WAR
	.align		4
.L_289:
        /*0074*/ 	.byte	0x04, 0x36
        /*0076*/ 	.short	(.L_291 - .L_290)
.L_290:
        /*0078*/ 	.word	0x00000008
.L_291:


//--------------------- .nv.info._Z16reduceNeighboredPiS_j --------------------------
	.section	.nv.info._Z16reduceNeighboredPiS_j,"",@"SHT_CUDA_INFO"
	.sectionflags	@""
	.align	4


	//----- nvinfo : EIATTR_CUDA_API_VERSION
	.align		4
        /*0000*/ 	.byte	0x04, 0x37
        /*0002*/ 	.short	(.L_293 - .L_292)
.L_292:
        /*0004*/ 	.word	0x00000082


	//----- nvinfo : EIATTR_KPARAM_INFO
	.align		4
.L_293:
        /*0008*/ 	.byte	0x04, 0x17
        /*000a*/ 	.short	(.L_295 - .L_294)
.L_294:
        /*000c*/ 	.word	0x00000000
        /*0010*/ 	.short	0x0002
        /*0012*/ 	.short	0x0010
        /*0014*/ 	.byte	0x00, 0xf0, 0x11, 0x00


	//----- nvinfo : EIATTR_KPARAM_INFO
	.align		4
.L_295:
        /*0018*/ 	.byte	0x04, 0x17
        /*001a*/ 	.short	(.L_297 - .L_296)
.L_296:
        /*001c*/ 	.word	0x00000000
        /*0020*/ 	.short	0x0001
        /*0022*/ 	.short	0x0008
        /*0024*/ 	.byte	0x00, 0xf5, 0x21, 0x00


	//----- nvinfo : EIATTR_KPARAM_INFO
	.align		4
.L_297:
        /*0028*/ 	.byte	0x04, 0x17
        /*002a*/ 	.short	(.L_299 - .L_298)
.L_298:
        /*002c*/ 	.word	0x00000000
        /*0030*/ 	.short	0x0000
        /*0032*/ 	.short	0x0000
        /*0034*/ 	.byte	0x00, 0xf5, 0x21, 0x00


	//----- nvinfo : EIATTR_SPARSE_MMA_MASK
	.align		4
.L_299:
        /*0038*/ 	.byte	0x03, 0x50
        /*003a*/ 	.short	0x0000


	//----- nvinfo : EIATTR_MAXREG_COUNT
	.align		4
        /*003c*/ 	.byte	0x03, 0x1b
        /*003e*/ 	.short	0x00ff


	//----- nvinfo : EIATTR_NUM_BARRIERS
	.align		4
        /*0040*/ 	.byte	0x02, 0x4c
        /*0042*/ 	.byte	0x01
	.zero		1


	//----- nvinfo : EIATTR_MERCURY_ISA_VERSION
	.align		4
        /*0044*/ 	.byte	0x03, 0x5f
        /*0046*/ 	.short	0x0101


	//----- nvinfo : EIATTR_VRC_CTA_INIT_COUNT
	.align		4
        /*0048*/ 	.byte	0x02, 0x4a
	.zero		1
	.zero		1


	//----- nvinfo : EIATTR_EXIT_INSTR_OFFSETS
	.align		4
        /*004c*/ 	.byte	0x04, 0x1c
        /*004e*/ 	.short	(.L_301 - .L_300)


	//   ....[0]....
.L_300:
        /*0050*/ 	.word	0x00000090


	//   ....[1]....
        /*0054*/ 	.word	0x00000200


	//   ....[2]....
        /*0058*/ 	.word	0x00000250


	//----- nvinfo : EIATTR_CRS_STACK_SIZE
	.align		4
.L_301:
        /*005c*/ 	.byte	0x04, 0x1e
        /*005e*/ 	.short	(.L_303 - .L_302)
.L_302:
        /*0060*/ 	.word	0x00000000


	//----- nvinfo : EIATTR_CBANK_PARAM_SIZE
	.align		4
.L_303:
        /*0064*/ 	.byte	0x03, 0x19
        /*0066*/ 	.short	0x0014


	//----- nvinfo : EIATTR_PARAM_CBANK
	.align		4
        /*0068*/ 	.byte	0x04, 0x0a
        /*006a*/ 	.short	(.L_305 - .L_304)
	.align		4
.L_304:
        /*006c*/ 	.word	index@(.nv.constant0._Z16reduceNeighboredPiS_j)
        /*0070*/ 	.short	0x0380
        /*0072*/ 	.short	0x0014


	//----- nvinfo : EIATTR_SW_WAR
	.align		4
.L_305:
        /*0074*/ 	.byte	0x04, 0x36
        /*0076*/ 	.short	(.L_307 - .L_306)
.L_306:
        /*0078*/ 	.word	0x00000008
.L_307:


//--------------------- .nv.callgraph             --------------------------
	.section	.nv.callgraph,"",@"SHT_CUDA_CALLGRAPH"
	.align	4
	.sectionentsize	8
	.align		4
        /*0000*/ 	.word	0x00000000
	.align		4
        /*0004*/ 	.word	0xffffffff
	.align		4
        /*0008*/ 	.word	0x00000000
	.align		4
        /*000c*/ 	.word	0xfffffffe
	.align		4
        /*0010*/ 	.word	0x00000000
	.align		4
        /*0014*/ 	.word	0xfffffffd
	.align		4
        /*0018*/ 	.word	0x00000000
	.align		4
        /*001c*/ 	.word	0xfffffffc


//--------------------- .text._Z20reduceCompleteUnrollILj64EEvPiS0_j --------------------------
	.section	.text._Z20reduceCompleteUnrollILj64EEvPiS0_j,"ax",@progbits
	.align	128
        .global         _Z20reduceCompleteUnrollILj64EEvPiS0_j
        .type           _Z20reduceCompleteUnrollILj64EEvPiS0_j,@function
        .size           _Z20reduceCompleteUnrollILj64EEvPiS0_j,(.L_x_90 - _Z20reduceCompleteUnrollILj64EEvPiS0_j)
        .other          _Z20reduceCompleteUnrollILj64EEvPiS0_j,@"STO_CUDA_ENTRY STV_DEFAULT"
_Z20reduceCompleteUnrollILj64EEvPiS0_j:
.text._Z20reduceCompleteUnrollILj64EEvPiS0_j:
[----:B------:R-:W-:Y:S01]  /*0000*/  LDC R1, c[0x0][0x37c] ;  /* 0x0000df00ff017b82 */ /* 0x000fe20000000800 */
[----:B------:R-:W0:Y:S07]  /*0010*/  S2R R0, SR_CTAID.X ;  /* 0x0000000000007919 */ /* 0x000e2e0000002500 */
[----:B------:R-:W0:Y:S01]  /*0020*/  LDC R8, c[0x0][0x360] ;  /* 0x0000d800ff087b82 */ /* 0x000e220000000800 */
[----:B------:R-:W1:Y:S01]  /*0030*/  LDCU UR4, c[0x0][0x390] ;  /* 0x00007200ff0477ac */ /* 0x000e620008000800 */
[----:B------:R-:W-:Y:S01]  /*0040*/  BSSY.RECONVERGENT B0, `(.L_x_0) ;  /* 0x0000025000007945 */ /* 0x000fe20003800200 */
[----:B------:R-:W2:Y:S01]  /*0050*/  S2R R4, SR_TID.X ;  /* 0x0000000000047919 */ /* 0x000ea20000002100 */
[----:B0-----:R-:W-:Y:S01]  /*0060*/  IMAD R5, R0, R8, RZ ;  /* 0x0000000800057224 */ /* 0x001fe200078e02ff */
[----:B--2---:R-:W-:-:S04]  /*0070*/  ISETP.GT.U32.AND P1, PT, R4, 0x1f, PT ;  /* 0x0000001f0400780c */ /* 0x004fc80003f24070 */
[----:B------:R-:W-:-:S05]  /*0080*/  LEA R7, R5, R4, 0x3 ;  /* 0x0000000405077211 */ /* 0x000fca00078e18ff */
[----:B------:R-:W-:-:S05]  /*0090*/  IMAD R13, R8, 0x7, R7 ;  /* 0x00000007080d7824 */ /* 0x000fca00078e0207 */
[----:B-1----:R-:W-:Y:S01]  /*00a0*/  ISETP.GE.U32.AND P0, PT, R13, UR4, PT ;  /* 0x000000040d007c0c */ /* 0x002fe2000bf06070 */
[----:B------:R-:W0:-:S12]  /*00b0*/  LDCU.64 UR4, c[0x0][0x358] ;  /* 0x00006b00ff0477ac */ /* 0x000e180008000a00 */
[----:B------:R-:W-:Y:S05]  /*00c0*/  @P0 BRA `(.L_x_1) ;  /* 0x0000000000700947 */ /* 0x000fea0003800000 */
[----:B------:R-:W1:Y:S01]  /*00d0*/  LDC.64 R2, c[0x0][0x380] ;  /* 0x0000e000ff027b82 */ /* 0x000e620000000a00 */
[----:B------:R-:W-:-:S05]  /*00e0*/  IMAD R21, R8, -0x6, R13 ;  /* 0xfffffffa08157824 */ /* 0x000fca00078e020d */
[----:B------:R-:W-:-:S05]  /*00f0*/  IADD3 R19, PT, PT, R21, R8, RZ ;  /* 0x0000000815137210 */ /* 0x000fca0007ffe0ff */
[----:B------:R-:W-:-:S05]  /*0100*/  IMAD.IADD R17, R19, 0x1, R8 ;  /* 0x0000000113117824 */ /* 0x000fca00078e0208 */
[----:B------:R-:W-:-:S04]  /*0110*/  IADD3 R15, PT, PT, R17, R8, RZ ;  /* 0x00000008110f7210 */ /* 0x000fc80007ffe0ff */
[----:B------:R-:W-:Y:S01]  /*0120*/  IADD3 R9, PT, PT, R15, R8, RZ ;  /* 0x000000080f097210 */ /* 0x000fe20007ffe0ff */
[----:B-1----:R-:W-:-:S04]  /*0130*/  IMAD.WIDE.U32 R18, R19, 0x4, R2 ;  /* 0x0000000413127825 */ /* 0x002fc800078e0002 */
[--C-:B------:R-:W-:Y:S02]  /*0140*/  IMAD.WIDE.U32 R20, R21, 0x4, R2.reuse ;  /* 0x0000000415147825 */ /* 0x100fe400078e0002 */
[----:B0-----:R-:W2:Y:S02]  /*0150*/  LDG.E R19, desc[UR4][R18.64] ;  /* 0x0000000412137981 */ /* 0x001ea4000c1e1900 */
[--C-:B------:R-:W-:Y:S02]  /*0160*/  IMAD.WIDE.U32 R6, R7, 0x4, R2.reuse ;  /* 0x0000000407067825 */ /* 0x100fe400078e0002 */
[----:B------:R-:W2:Y:S02]  /*0170*/  LDG.E R12, desc[UR4][R20.64] ;  /* 0x00000004140c7981 */ /* 0x000ea4000c1e1900 */
[----:B------:R-:W-:Y:S02]  /*0180*/  IMAD.WIDE.U32 R16, R17, 0x4, R2 ;  /* 0x0000000411107825 */ /* 0x000fe400078e0002 */
[----:B------:R-:W2:Y:S02]  /*0190*/  LDG.E R22, desc[UR4][R6.64] ;  /* 0x0000000406167981 */ /* 0x000ea4000c1e1900 */
[----:B------:R-:W-:-:S02]  /*01a0*/  IMAD.IADD R11, R9, 0x1, R8 ;  /* 0x00000001090b7824 */ /* 0x000fc400078e0208 */
[--C-:B------:R-:W-:Y:S01]  /*01b0*/  IMAD.WIDE.U32 R14, R15, 0x4, R2.reuse ;  /* 0x000000040f0e7825 */ /* 0x100fe200078e0002 */
[----:B------:R-:W3:Y:S03]  /*01c0*/  LDG.E R16, desc[UR4][R16.64] ;  /* 0x0000000410107981 */ /* 0x000ee6000c1e1900 */
[--C-:B------:R-:W-:Y:S02]  /*01d0*/  IMAD.WIDE.U32 R8, R9, 0x4, R2.reuse ;  /* 0x0000000409087825 */ /* 0x100fe400078e0002 */
[----:B------:R-:W3:Y:S02]  /*01e0*/  LDG.E R15, desc[UR4][R14.64] ;  /* 0x000000040e0f7981 */ /* 0x000ee4000c1e1900 */
[--C-:B------:R-:W-:Y:S02]  /*01f0*/  IMAD.WIDE.U32 R10, R11, 0x4, R2.reuse ;  /* 0x000000040b0a7825 */ /* 0x100fe400078e0002 */
[----:B------:R-:W4:Y:S02]  /*0200*/  LDG.E R8, desc[UR4][R8.64] ;  /* 0x0000000408087981 */ /* 0x000f24000c1e1900 */
[----:B------:R-:W-:-:S02]  /*0210*/  IMAD.WIDE.U32 R2, R13, 0x4, R2 ;  /* 0x000000040d027825 */ /* 0x000fc400078e0002 */
[----:B------:R-:W4:Y:S04]  /*0220*/  LDG.E R11, desc[UR4][R10.64] ;  /* 0x000000040a0b7981 */ /* 0x000f28000c1e1900 */
[----:B------:R-:W5:Y:S01]  /*0230*/  LDG.E R2, desc[UR4][R2.64] ;  /* 0x0000000402027981 */ /* 0x000f62000c1e1900 */
[----:B--2---:R-:W-:-:S04]  /*0240*/  IADD3 R12, PT, PT, R19, R12, R22 ;  /* 0x0000000c130c7210 */ /* 0x004fc80007ffe016 */
[----:B---3--:R-:W-:-:S04]  /*0250*/  IADD3 R12, PT, PT, R15, R12, R16 ;  /* 0x0000000c0f0c7210 */ /* 0x008fc80007ffe010 */
[----:B----4-:R-:W-:-:S04]  /*0260*/  IADD3 R13, PT, PT, R11, R12, R8 ;  /* 0x0000000c0b0d7210 */ /* 0x010fc80007ffe008 */
[----:B-----5:R-:W-:-:S05]  /*0270*/  IADD3 R13, PT, PT, R2, R13, RZ ;  /* 0x0000000d020d7210 */ /* 0x020fca0007ffe0ff */
[----:B------:R1:W-:Y:S02]  /*0280*/  STG.E desc[UR4][R6.64], R13 ;  /* 0x0000000d06007986 */ /* 0x0003e4000c101904 */
.L_x_1:
[----:B0-----:R-:W-:Y:S05]  /*0290*/  BSYNC.RECONVERGENT B0 ;  /* 0x0000000000007941 */ /* 0x001fea0003800200 */
.L_x_0:
[----:B------:R-:W-:Y:S08]  /*02a0*/  BAR.SYNC.DEFER_BLOCKING 0x0 ;  /* 0x0000000000007b1d */ /* 0x000ff00000010000 */
[----:B------:R-:W-:Y:S08]  /*02b0*/  BAR.SYNC.DEFER_BLOCKING 0x0 ;  /* 0x0000000000007b1d */ /* 0x000ff00000010000 */
[----:B------:R-:W-:Y:S08]  /*02c0*/  BAR.SYNC.DEFER_BLOCKING 0x0 ;  /* 0x0000000000007b1d */ /* 0x000ff00000010000 */
[----:B------:R-:W-:Y:S08]  /*02d0*/  BAR.SYNC.DEFER_BLOCKING 0x0 ;  /* 0x0000000000007b1d */ /* 0x000ff00000010000 */
[----:B------:R-:W-:Y:S06]  /*02e0*/  BAR.SYNC.DEFER_BLOCKING 0x0 ;  /* 0x0000000000007b1d */ /* 0x000fec0000010000 */
[----:B------:R-:W-:Y:S05]  /*02f0*/  @P1 EXIT ;  /* 0x000000000000194d */ /* 0x000fea0003800000 */
[----:B------:R-:W0:Y:S01]  /*0300*/  LDC.64 R2, c[0x0][0x380] ;  /* 0x0000e000ff027b82 */ /* 0x000e220000000a00 */
[----:B------:R-:W-:-:S04]  /*0310*/  SHF.L.U32 R5, R5, 0x3, RZ ;  /* 0x0000000305057819 */ /* 0x000fc800000006ff */
[----:B0-----:R-:W-:-:S04]  /*0320*/  LEA R2, P0, R5, R2, 0x2 ;  /* 0x0000000205027211 */ /* 0x001fc800078010ff */
[----:B------:R-:W-:-:S03]  /*0330*/  LEA.HI.X R3, R5, R3, RZ, 0x2, P0 ;  /* 0x0000000305037211 */ /* 0x000fc600000f14ff */
[----:B-1----:R-:W-:-:S05]  /*0340*/  IMAD.WIDE.U32 R6, R4, 0x4, R2 ;  /* 0x0000000404067825 */ /* 0x002fca00078e0002 */
[----:B------:R-:W2:Y:S04]  /*0350*/  LDG.E.STRONG.SYS R5, desc[UR4][R6.64+0x80] ;  /* 0x0000800406057981 */ /* 0x000ea8000c1f5900 */
[----:B------:R-:W2:Y:S02]  /*0360*/  LDG.E.STRONG.SYS R8, desc[UR4][R6.64] ;  /* 0x0000000406087981 */ /* 0x000ea4000c1f5900 */
[----:B--2---:R-:W-:-:S05]  /*0370*/  IMAD.IADD R5, R5, 0x1, R8 ;  /* 0x0000000105057824 */ /* 0x004fca00078e0208 */
[----:B------:R0:W-:Y:S04]  /*0380*/  STG.E.STRONG.SYS desc[UR4][R6.64], R5 ;  /* 0x0000000506007986 */ /* 0x0001e8000c115904 */
[----:B------:R-:W2:Y:S04]  /*0390*/  LDG.E.STRONG.SYS R8, desc[UR4][R6.64+0x40] ;  /* 0x0000400406087981 */ /* 0x000ea8000c1f5900 */
[----:B------:R-:W2:Y:S02]  /*03a0*/  LDG.E.STRONG.SYS R9, desc[UR4][R6.64] ;  /* 0x0000000406097981 */ /* 0x000ea4000c1f5900 */
[----:B--2---:R-:W-:-:S05]  /*03b0*/  IADD3 R9, PT, PT, R8, R9, RZ ;  /* 0x0000000908097210 */ /* 0x004fca0007ffe0ff */
[----:B------:R1:W-:Y:S04]  /*03c0*/  STG.E.STRONG.SYS desc[UR4][R6.64], R9 ;  /* 0x0000000906007986 */ /* 0x0003e8000c115904 */
[----:B------:R-:W2:Y:S04]  /*03d0*/  LDG.E.STRONG.SYS R8, desc[UR4][R6.64+0x20] ;  /* 0x0000200406087981 */ /* 0x000ea8000c1f5900 */
[----:B------:R-:W2:Y:S02]  /*03e0*/  LDG.E.STRONG.SYS R11, desc[UR4][R6.64] ;  /* 0x00000004060b7981 */ /* 0x000ea4000c1f5900 */
[----:B--2---:R-:W-:-:S05]  /*03f0*/  IADD3 R11, PT, PT, R8, R11, RZ ;  /* 0x0000000b080b7210 */ /* 0x004fca0007ffe0ff */
[----:B------:R2:W-:Y:S04]  /*0400*/  STG.E.STRONG.SYS desc[UR4][R6.64], R11 ;  /* 0x0000000b06007986 */ /* 0x0005e8000c115904 */
[----:B------:R-:W3:Y:S04]  /*0410*/  LDG.E.STRONG.SYS R8, desc[UR4][R6.64+0x10] ;  /* 0x0000100406087981 */ /* 0x000ee8000c1f5900 */
[----:B------:R-:W3:Y:S02]  /*0420*/  LDG.E.STRONG.SYS R13, desc[UR4][R6.64] ;  /* 0x00000004060d7981 */ /* 0x000ee4000c1f5900 */
[----:B---3--:R-:W-:-:S05]  /*0430*/  IMAD.IADD R13, R8, 0x1, R13 ;  /* 0x00000001080d7824 */ /* 0x008fca00078e020d */
[----:B------:R2:W-:Y:S04]  /*0440*/  STG.E.STRONG.SYS desc[UR4][R6.64], R13 ;  /* 0x0000000d06007986 */ /* 0x0005e8000c115904 */
[----:B0-----:R-:W3:Y:S04]  /*0450*/  LDG.E.STRONG.SYS R5, desc[UR4][R6.64+0x8] ;  /* 0x0000080406057981 */ /* 0x001ee8000c1f5900 */
[----:B------:R-:W3:Y:S02]  /*0460*/  LDG.E.STRONG.SYS R8, desc[UR4][R6.64] ;  /* 0x0000000406087981 */ /* 0x000ee4000c1f5900 */
[----:B---3--:R-:W-:-:S05]  /*0470*/  IADD3 R5, PT, PT, R5, R8, RZ ;  /* 0x0000000805057210 */ /* 0x008fca0007ffe0ff */
[----:B------:R2:W-:Y:S04]  /*0480*/  STG.E.STRONG.SYS desc[UR4][R6.64], R5 ;  /* 0x0000000506007986 */ /* 0x0005e8000c115904 */
[----:B------:R-:W3:Y:S04]  /*0490*/  LDG.E.STRONG.SYS R8, desc[UR4][R6.64+0x4] ;  /* 0x0000040406087981 */ /* 0x000ee8000c1f5900 */
[----:B-1----:R-:W3:Y:S01]  /*04a0*/  LDG.E.STRONG.SYS R9, desc[UR4][R6.64] ;  /* 0x0000000406097981 */ /* 0x002ee2000c1f5900 */
[----:B------:R-:W-:Y:S02]  /*04b0*/  ISETP.NE.AND P0, PT, R4, RZ, PT ;  /* 0x000000ff0400720c */ /* 0x000fe40003f05270 */
[----:B---3--:R-:W-:-:S05]  /*04c0*/  IADD3 R9, PT, PT, R8, R9, RZ ;  /* 0x0000000908097210 */ /* 0x008fca0007ffe0ff */
[----:B------:R2:W-:Y:S06]  /*04d0*/  STG.E.STRONG.SYS desc[UR4][R6.64], R9 ;  /* 0x0000000906007986 */ /* 0x0005ec000c115904 */
[----:B------:R-:W-:Y:S05]  /*04e0*/  @P0 EXIT ;  /* 0x000000000000094d */ /* 0x000fea0003800000 */
[----:B------:R-:W3:Y:S01]  /*04f0*/  LDG.E R3, desc[UR4][R2.64] ;  /* 0x0000000402037981 */ /* 0x000ee2000c1e1900 */
[----:B--2---:R-:W0:Y:S02]  /*0500*/  LDC.64 R4, c[0x0][0x388] ;  /* 0x0000e200ff047b82 */ /* 0x004e240000000a00 */
[----:B0-----:R-:W-:-:S05]  /*0510*/  IMAD.WIDE.U32 R4, R0, 0x4, R4 ;  /* 0x0000000400047825 */ /* 0x001fca00078e0004 */
[----:B---3--:R-:W-:Y:S01]  /*0520*/  STG.E desc[UR4][R4.64], R3 ;  /* 0x0000000304007986 */ /* 0x008fe2000c101904 */
[----:B------:R-:W-:Y:S05]  /*0530*/  EXIT ;  /* 0x000000000000794d */ /* 0x000fea0003800000 */
.L_x_2:
[----:B------:R-:W-:-:S00]  /*0540*/  BRA `(.L_x_2) ;  /* 0xfffffffc00fc7947 */ /* 0x000fc0000383ffff */
[----:B------:R-:W-:-:S00]  /*0550*/  NOP ;  /* 0x0000000000007918 */ /* 0x000fc00000000000 */
        /* <DEDUP_REMOVED lines=10> */
.L_x_90:


//--------------------- .text._Z20reduceCompleteUnrollILj128EEvPiS0_j --------------------------
	.section	.text._Z20reduceCompleteUnrollILj128EEvPiS0_j,"ax",@progbits
	.align	128
        .global         _Z20reduceCompleteUnrollILj128EEvPiS0_j
        .type           _Z20reduceCompleteUnrollILj128EEvPiS0_j,@function
        .size           _Z20reduceCompleteUnrollILj128EEvPiS0_j,(.L_x_91 - _Z20reduceCompleteUnrollILj128EEvPiS0_j)
        .other          _Z20reduceCompleteUnrollILj128EEvPiS0_j,@"STO_CUDA_ENTRY STV_DEFAULT"
_Z20reduceCompleteUnrollILj128EEvPiS0_j:
.text._Z20reduceCompleteUnrollILj128EEvPiS0_j:
[----:B------:R-:W-:Y:S01]  /*0000*/  LDC R1, c[0x0][0x37c] ;  /* 0x0000df00ff017b82 */ /* 0x000fe20000000800 */
[----:B------:R-:W0:Y:S07]  /*0010*/  S2R R0, SR_CTAID.X ;  /* 0x0000000000007919 */ /* 0x000e2e0000002500 */
[----:B------:R-:W0:Y:S01]  /*0020*/  LDC R10, c[0x0][0x360] ;  /* 0x0000d800ff0a7b82 */ /* 0x000e220000000800 */
[----:B------:R-:W1:Y:S01]  /*0030*/  LDCU UR4, c[0x0][0x390] ;  /* 0x00007200ff0477ac */ /* 0x000e620008000800 */
[----:B------:R-:W-:Y:S01]  /*0040*/  BSSY.RECONVERGENT B0, `(.L_x_3) ;  /* 0x000002a000007945 */ /* 0x000fe20003800200 */
[----:B------:R-:W2:Y:S05]  /*0050*/  S2R R5, SR_TID.X ;  /* 0x0000000000057919 */ /* 0x000eaa0000002100 */
[----:B------:R-:W3:Y:S01]  /*0060*/  LDC.64 R6, c[0x0][0x380] ;  /* 0x0000e000ff067b82 */ /* 0x000ee20000000a00 */
[----:B0-----:R-:W-:Y:S01]  /*0070*/  IMAD R2, R0, R10, RZ ;  /* 0x0000000a00027224 */ /* 0x001fe200078e02ff */
[----:B--2---:R-:W-:-:S04]  /*0080*/  ISETP.GT.U32.AND P1, PT, R5, 0x3f, PT ;  /* 0x0000003f0500780c */ /* 0x004fc80003f24070 */
[----:B------:R-:W-:Y:S02]  /*0090*/  SHF.L.U32 R4, R2, 0x3, RZ ;  /* 0x0000000302047819 */ /* 0x000fe400000006ff */
[----:B------:R-:W-:Y:S02]  /*00a0*/  ISETP.GT.U32.AND P2, PT, R5, 0x1f, PT ;  /* 0x0000001f0500780c */ /* 0x000fe40003f44070 */
[C---:B------:R-:W-:Y:S02]  /*00b0*/  IADD3 R9, PT, PT, R4.reuse, R5, RZ ;  /* 0x0000000504097210 */ /* 0x040fe40007ffe0ff */
[----:B---3--:R-:W-:-:S03]  /*00c0*/  LEA R2, P3, R4, R6, 0x2 ;  /* 0x0000000604027211 */ /* 0x008fc600078610ff */
[----:B------:R-:W-:Y:S01]  /*00d0*/  IMAD R11, R10, 0x7, R9 ;  /* 0x000000070a0b7824 */ /* 0x000fe200078e0209 */
[----:B------:R-:W-:-:S04]  /*00e0*/  LEA.HI.X R3, R4, R7, RZ, 0x2, P3 ;  /* 0x0000000704037211 */ /* 0x000fc800018f14ff */
[----:B-1----:R-:W-:Y:S01]  /*00f0*/  ISETP.GE.U32.AND P0, PT, R11, UR4, PT ;  /* 0x000000040b007c0c */ /* 0x002fe2000bf06070 */
[----:B------:R-:W0:-:S12]  /*0100*/  LDCU.64 UR4, c[0x0][0x358] ;  /* 0x00006b00ff0477ac */ /* 0x000e180008000a00 */
[----:B------:R-:W-:Y:S05]  /*0110*/  @P0 BRA `(.L_x_4) ;  /* 0x0000000000700947 */ /* 0x000fea0003800000 */
[----:B------:R-:W1:Y:S01]  /*0120*/  LDC.64 R6, c[0x0][0x380] ;  /* 0x0000e000ff067b82 */ /* 0x000e620000000a00 */
[----:B------:R-:W-:-:S04]  /*0130*/  IMAD R23, R10, -0x6, R11 ;  /* 0xfffffffa0a177824 */ /* 0x000fc800078e020b */
[----:B------:R-:W-:-:S05]  /*0140*/  IMAD.IADD R21, R23, 0x1, R10 ;  /* 0x0000000117157824 */ /* 0x000fca00078e020a */
[----:B------:R-:W-:-:S05]  /*0150*/  IADD3 R19, PT, PT, R21, R10, RZ ;  /* 0x0000000a15137210 */ /* 0x000fca0007ffe0ff */
[----:B------:R-:W-:-:S05]  /*0160*/  IMAD.IADD R17, R19, 0x1, R10 ;  /* 0x0000000113117824 */ /* 0x000fca00078e020a */
[----:B------:R-:W-:Y:S01]  /*0170*/  IADD3 R13, PT, PT, R17, R10, RZ ;  /* 0x0000000a110d7210 */ /* 0x000fe20007ffe0ff */
[----:B-1----:R-:W-:-:S04]  /*0180*/  IMAD.WIDE.U32 R20, R21, 0x4, R6 ;  /* 0x0000000415147825 */ /* 0x002fc800078e0006 */
[--C-:B------:R-:W-:Y:S02]  /*0190*/  IMAD.WIDE.U32 R22, R23, 0x4, R6.reuse ;  /* 0x0000000417167825 */ /* 0x100fe400078e0006 */
[----:B0-----:R-:W2:Y:S02]  /*01a0*/  LDG.E R21, desc[UR4][R20.64] ;  /* 0x0000000414157981 */ /* 0x001ea4000c1e1900 */
[--C-:B------:R-:W-:Y:S02]  /*01b0*/  IMAD.WIDE.U32 R8, R9, 0x4, R6.reuse ;  /* 0x0000000409087825 */ /* 0x100fe400078e0006 */
[----:B------:R-:W2:Y:S02]  /*01c0*/  LDG.E R4, desc[UR4][R22.64] ;  /* 0x0000000416047981 */ /* 0x000ea4000c1e1900 */
[----:B------:R-:W-:-:S04]  /*01d0*/  IMAD.WIDE.U32 R18, R19, 0x4, R6 ;  /* 0x0000000413127825 */ /* 0x000fc800078e0006 */
[----:B------:R-:W-:Y:S02]  /*01e0*/  IMAD.IADD R15, R13, 0x1, R10 ;  /* 0x000000010d0f7824 */ /* 0x000fe400078e020a */
[--C-:B------:R-:W-:Y:S01]  /*01f0*/  IMAD.WIDE.U32 R16, R17, 0x4, R6.reuse ;  /* 0x0000000411107825 */ /* 0x100fe200078e0006 */
[----:B------:R-:W2:Y:S03]  /*0200*/  LDG.E R10, desc[UR4][R8.64] ;  /* 0x00000004080a7981 */ /* 0x000ea6000c1e1900 */
[--C-:B------:R-:W-:Y:S01]  /*0210*/  IMAD.WIDE.U32 R12, R13, 0x4, R6.reuse ;  /* 0x000000040d0c7825 */ /* 0x100fe200078e0006 */
[----:B------:R-:W3:Y:S03]  /*0220*/  LDG.E R18, desc[UR4][R18.64] ;  /* 0x0000000412127981 */ /* 0x000ee6000c1e1900 */
[--C-:B------:R-:W-:Y:S01]  /*0230*/  IMAD.WIDE.U32 R14, R15, 0x4, R6.reuse ;  /* 0x000000040f0e7825 */ /* 0x100fe200078e0006 */
[----:B------:R-:W3:Y:S03]  /*0240*/  LDG.E R17, desc[UR4][R16.64] ;  /* 0x0000000410117981 */ /* 0x000ee6000c1e1900 */
[----:B------:R-:W-:Y:S01]  /*0250*/  IMAD.WIDE.U32 R6, R11, 0x4, R6 ;  /* 0x000000040b067825 */ /* 0x000fe200078e0006 */
[----:B------:R-:W4:Y:S04]  /*0260*/  LDG.E R12, desc[UR4][R12.64] ;  /* 0x000000040c0c7981 */ /* 0x000f28000c1e1900 */
[----:B------:R-:W4:Y:S04]  /*0270*/  LDG.E R15, desc[UR4][R14.64] ;  /* 0x000000040e0f7981 */ /* 0x000f28000c1e1900 */
[----:B------:R-:W5:Y:S01]  /*0280*/  LDG.E R6, desc[UR4][R6.64] ;  /* 0x0000000406067981 */ /* 0x000f62000c1e1900 */
[----:B--2---:R-:W-:-:S04]  /*0290*/  IADD3 R4, PT, PT, R21, R4, R10 ;  /* 0x0000000415047210 */ /* 0x004fc80007ffe00a */
[----:B---3--:R-:W-:-:S04]  /*02a0*/  IADD3 R4, PT, PT, R17, R4, R18 ;  /* 0x0000000411047210 */ /* 0x008fc80007ffe012 */
[----:B----4-:R-:W-:-:S04]  /*02b0*/  IADD3 R11, PT, PT, R15, R4, R12 ;  /* 0x000000040f0b7210 */ /* 0x010fc80007ffe00c */
[----:B-----5:R-:W-:-:S05]  /*02c0*/  IADD3 R11, PT, PT, R6, R11, RZ ;  /* 0x0000000b060b7210 */ /* 0x020fca0007ffe0ff */
[----:B------:R1:W-:Y:S02]  /*02d0*/  STG.E desc[UR4][R8.64], R11 ;  /* 0x0000000b08007986 */ /* 0x0003e4000c101904 */
.L_x_4:
[----:B0-----:R-:W-:Y:S05]  /*02e0*/  BSYNC.RECONVERGENT B0 ;  /* 0x0000000000007941 */ /* 0x001fea0003800200 */
.L_x_3:
[----:B------:R-:W-:Y:S01]  /*02f0*/  BAR.SYNC.DEFER_BLOCKING 0x0 ;  /* 0x0000000000007b1d */ /* 0x000fe20000010000 */
[----:B------:R-:W-:-:S05]  /*0300*/  IMAD.WIDE.U32 R6, R5, 0x4, R2 ;  /* 0x0000000405067825 */ /* 0x000fca00078e0002 */
[----:B------:R-:W-:Y:S02]  /*0310*/  BSSY.RECONVERGENT B0, `(.L_x_5) ;  /* 0x0000009000007945 */ /* 0x000fe40003800200 */
[----:B------:R-:W-:Y:S08]  /*0320*/  BAR.SYNC.DEFER_BLOCKING 0x0 ;  /* 0x0000000000007b1d */ /* 0x000ff00000010000 */
[----:B------:R-:W-:Y:S08]  /*0330*/  BAR.SYNC.DEFER_BLOCKING 0x0 ;  /* 0x0000000000007b1d */ /* 0x000ff00000010000 */
[----:B------:R-:W-:Y:S06]  /*0340*/  BAR.SYNC.DEFER_BLOCKING 0x0 ;  /* 0x0000000000007b1d */ /* 0x000fec0000010000 */
[----:B------:R-:W-:Y:S05]  /*0350*/  @P1 BRA `(.L_x_6) ;  /* 0x0000000000101947 */ /* 0x000fea0003800000 */
[----:B------:R-:W2:Y:S04]  /*0360*/  LDG.E R4, desc[UR4][R6.64+0x100] ;  /* 0x0001000406047981 */ /* 0x000ea8000c1e1900 */
[----:B-1----:R-:W2:Y:S02]  /*0370*/  LDG.E R9, desc[UR4][R6.64] ;  /* 0x0000000406097981 */ /* 0x002ea4000c1e1900 */
[----:B--2---:R-:W-:-:S05]  /*0380*/  IADD3 R9, PT, PT, R4, R9, RZ ;  /* 0x0000000904097210 */ /* 0x004fca0007ffe0ff */
[----:B------:R0:W-:Y:S02]  /*0390*/  STG.E desc[UR4][R6.64], R9 ;  /* 0x0000000906007986 */ /* 0x0001e4000c101904 */
.L_x_6:
[----:B------:R-:W-:Y:S05]  /*03a0*/  BSYNC.RECONVERGENT B0 ;  /* 0x0000000000007941 */ /* 0x000fea0003800200 */
.L_x_5:
[----:B------:R-:W-:Y:S06]  /*03b0*/  BAR.SYNC.DEFER_BLOCKING 0x0 ;  /* 0x0000000000007b1d */ /* 0x000fec0000010000 */
[----:B------:R-:W-:Y:S05]  /*03c0*/  @P2 EXIT ;  /* 0x000000000000294d */ /* 0x000fea0003800000 */
[----:B------:R-:W2:Y:S04]  /*03d0*/  LDG.E.STRONG.SYS R4, desc[UR4][R6.64+0x80] ;  /* 0x0000800406047981 */ /* 0x000ea8000c1f5900 */
[----:B01----:R-:W2:Y:S02]  /*03e0*/  LDG.E.STRONG.SYS R9, desc[UR4][R6.64] ;  /* 0x0000000406097981 */ /* 0x003ea4000c1f5900 */
        /* <DEDUP_REMOVED lines=14> */
[----:B------:R-:W3:Y:S04]  /*04d0*/  LDG.E.STRONG.SYS R4, desc[UR4][R6.64+0x8] ;  /* 0x0000080406047981 */ /* 0x000ee8000c1f5900 */
[----:B0-----:R-:W3:Y:S02]  /*04e0*/  LDG.E.STRONG.SYS R9, desc[UR4][R6.64] ;  /* 0x0000000406097981 */ /* 0x001ee4000c1f5900 */
        /* <DEDUP_REMOVED lines=9> */
[----:B------:R-:W0:Y:S02]  /*0580*/  LDC.64 R4, c[0x0][0x388] ;  /* 0x0000e200ff047b82 */ /* 0x000e240000000a00 */
[----:B0-----:R-:W-:-:S05]  /*0590*/  IMAD.WIDE.U32 R4, R0, 0x4, R4 ;  /* 0x0000000400047825 */ /* 0x001fca00078e0004 */
[----:B---3--:R-:W-:Y:S01]  /*05a0*/  STG.E desc[UR4][R4.64], R3 ;  /* 0x0000000304007986 */ /* 0x008fe2000c101904 */
[----:B------:R-:W-:Y:S05]  /*05b0*/  EXIT ;  /* 0x000000000000794d */ /* 0x000fea0003800000 */
.L_x_7:
        /* <DEDUP_REMOVED lines=12> */
.L_x_91:


//--------------------- .text._Z20reduceCompleteUnrollILj256EEvPiS0_j --------------------------
	.section	.text._Z20reduceCompleteUnrollILj256EEvPiS0_j,"ax",@progbits
	.align	128
        .global         _Z20reduceCompleteUnrollILj256EEvPiS0_j
        .type           _Z20reduceCompleteUnrollILj256EEvPiS0_j,@function
        .size           _Z20reduceCompleteUnrollILj256EEvPiS0_j,(.L_x_92 - _Z20reduceCompleteUnrollILj256EEvPiS0_j)
        .other          _Z20reduceCompleteUnrollILj256EEvPiS0_j,@"STO_CUDA_ENTRY STV_DEFAULT"
_Z20reduceCompleteUnrollILj256EEvPiS0_j:
.text._Z20reduceCompleteUnrollILj256EEvPiS0_j:
        /* <DEDUP_REMOVED lines=10> */
[C---:B------:R-:W-:Y:S02]  /*00a0*/  ISETP.GT.U32.AND P2, PT, R5.reuse, 0x3f, PT ;  /* 0x0000003f0500780c */ /* 0x040fe40003f44070 */
[C---:B---3--:R-:W-:Y:S01]  /*00b0*/  LEA R2, P4, R4.reuse, R6, 0x2 ;  /* 0x0000000604027211 */ /* 0x048fe200078810ff */
[C---:B------:R-:W-:Y:S01]  /*00c0*/  IMAD.IADD R9, R4.reuse, 0x1, R5 ;  /* 0x0000000104097824 */ /* 0x040fe200078e0205 */
[----:B------:R-:W-:Y:S02]  /*00d0*/  ISETP.GT.U32.AND P3, PT, R5, 0x1f, PT ;  /* 0x0000001f0500780c */ /* 0x000fe40003f64070 */
[----:B------:R-:W-:Y:S01]  /*00e0*/  LEA.HI.X R3, R4, R7, RZ, 0x2, P4 ;  /* 0x0000000704037211 */ /* 0x000fe200020f14ff */
        /* <DEDUP_REMOVED lines=8> */
[----:B------:R-:W-:-:S05]  /*0170*/  IADD3 R17, PT, PT, R19, R10, RZ ;  /* 0x0000000a13117210 */ /* 0x000fca0007ffe0ff */
[----:B------:R-:W-:Y:S02]  /*0180*/  IMAD.IADD R13, R17, 0x1, R10 ;  /* 0x00000001110d7824 */ /* 0x000fe400078e020a */
[----:B-1----:R-:W-:-:S03]  /*0190*/  IMAD.WIDE.U32 R20, R21, 0x4, R6 ;  /* 0x0000000415147825 */ /* 0x002fc600078e0006 */
[----:B------:R-:W-:Y:S01]  /*01a0*/  IADD3 R15, PT, PT, R13, R10, RZ ;  /* 0x0000000a0d0f7210 */ /* 0x000fe20007ffe0ff */
[--C-:B------:R-:W-:Y:S02]  /*01b0*/  IMAD.WIDE.U32 R22, R23, 0x4, R6.reuse ;  /* 0x0000000417167825 */ /* 0x100fe400078e0006 */
[----:B0-----:R-:W2:Y:S02]  /*01c0*/  LDG.E R21, desc[UR4][R20.64] ;  /* 0x0000000414157981 */ /* 0x001ea4000c1e1900 */
[--C-:B------:R-:W-:Y:S02]  /*01d0*/  IMAD.WIDE.U32 R8, R9, 0x4, R6.reuse ;  /* 0x0000000409087825 */ /* 0x100fe400078e0006 */
[----:B------:R-:W2:Y:S02]  /*01e0*/  LDG.E R4, desc[UR4][R22.64] ;  /* 0x0000000416047981 */ /* 0x000ea4000c1e1900 */
[--C-:B------:R-:W-:Y:S02]  /*01f0*/  IMAD.WIDE.U32 R18, R19, 0x4, R6.reuse ;  /* 0x0000000413127825 */ /* 0x100fe400078e0006 */
[----:B------:R-:W2:Y:S02]  /*0200*/  LDG.E R10, desc[UR4][R8.64] ;  /* 0x00000004080a7981 */ /* 0x000ea4000c1e1900 */
[----:B------:R-:W-:-:S02]  /*0210*/  IMAD.WIDE.U32 R16, R17, 0x4, R6 ;  /* 0x0000000411107825 */ /* 0x000fc400078e0006 */
[----:B------:R-:W3:Y:S02]  /*0220*/  LDG.E R18, desc[UR4][R18.64] ;  /* 0x0000000412127981 */ /* 0x000ee4000c1e1900 */
        /* <DEDUP_REMOVED lines=9> */
[----:B----4-:R-:W-:-:S05]  /*02c0*/  IADD3 R11, PT, PT, R15, R4, R12 ;  /* 0x000000040f0b7210 */ /* 0x010fca0007ffe00c */
[----:B-----5:R-:W-:-:S05]  /*02d0*/  IMAD.IADD R11, R6, 0x1, R11 ;  /* 0x00000001060b7824 */ /* 0x020fca00078e020b */
[----:B------:R1:W-:Y:S02]  /*02e0*/  STG.E desc[UR4][R8.64], R11 ;  /* 0x0000000b08007986 */ /* 0x0003e4000c101904 */
.L_x_9:
[----:B0-----:R-:W-:Y:S05]  /*02f0*/  BSYNC.RECONVERGENT B0 ;  /* 0x0000000000007941 */ /* 0x001fea0003800200 */
.L_x_8:
[----:B------:R-:W-:Y:S01]  /*0300*/  BAR.SYNC.DEFER_BLOCKING 0x0 ;  /* 0x0000000000007b1d */ /* 0x000fe20000010000 */
[----:B------:R-:W-:-:S05]  /*0310*/  IMAD.WIDE.U32 R6, R5, 0x4, R2 ;  /* 0x0000000405067825 */ /* 0x000fca00078e0002 */
[----:B------:R-:W-:Y:S02]  /*0320*/  BSSY.RECONVERGENT B0, `(.L_x_10) ;  /* 0x0000008000007945 */ /* 0x000fe40003800200 */
[----:B------:R-:W-:Y:S08]  /*0330*/  BAR.SYNC.DEFER_BLOCKING 0x0 ;  /* 0x0000000000007b1d */ /* 0x000ff00000010000 */
[----:B------:R-:W-:Y:S06]  /*0340*/  BAR.SYNC.DEFER_BLOCKING 0x0 ;  /* 0x0000000000007b1d */ /* 0x000fec0000010000 */
[----:B------:R-:W-:Y:S05]  /*0350*/  @P1 BRA `(.L_x_11) ;  /* 0x0000000000101947 */ /* 0x000fea0003800000 */
[----:B------:R-:W2:Y:S04]  /*0360*/  LDG.E R4, desc[UR4][R6.64+0x200] ;  /* 0x0002000406047981 */ /* 0x000ea8000c1e1900 */
[----:B-1----:R-:W2:Y:S02]  /*0370*/  LDG.E R9, desc[UR4][R6.64] ;  /* 0x0000000406097981 */ /* 0x002ea4000c1e1900 */
[----:B--2---:R-:W-:-:S05]  /*0380*/  IADD3 R9, PT, PT, R4, R9, RZ ;  /* 0x0000000904097210 */ /* 0x004fca0007ffe0ff */
[----:B------:R0:W-:Y:S02]  /*0390*/  STG.E desc[UR4][R6.64], R9 ;  /* 0x0000000906007986 */ /* 0x0001e4000c101904 */
.L_x_11:
[----:B------:R-:W-:Y:S05]  /*03a0*/  BSYNC.RECONVERGENT B0 ;  /* 0x0000000000007941 */ /* 0x000fea0003800200 */
.L_x_10:
[----:B------:R-:W-:Y:S06]  /*03b0*/  BAR.SYNC.DEFER_BLOCKING 0x0 ;  /* 0x0000000000007b1d */ /* 0x000fec0000010000 */
[----:B------:R-:W-:Y:S04]  /*03c0*/  BSSY.RECONVERGENT B0, `(.L_x_12) ;  /* 0x0000006000007945 */ /* 0x000fe80003800200 */
[----:B------:R-:W-:Y:S05]  /*03d0*/  @P2 BRA `(.L_x_13) ;  /* 0x0000000000102947 */ /* 0x000fea0003800000 */
[----:B------:R-:W2:Y:S04]  /*03e0*/  LDG.E R4, desc[UR4][R6.64+0x100] ;  /* 0x0001000406047981 */ /* 0x000ea8000c1e1900 */
[----:B01----:R-:W2:Y:S02]  /*03f0*/  LDG.E R9, desc[UR4][R6.64] ;  /* 0x0000000406097981 */ /* 0x003ea4000c1e1900 */
[----:B--2---:R-:W-:-:S05]  /*0400*/  IADD3 R9, PT, PT, R4, R9, RZ ;  /* 0x0000000904097210 */ /* 0x004fca0007ffe0ff */
[----:B------:R2:W-:Y:S02]  /*0410*/  STG.E desc[UR4][R6.64], R9 ;  /* 0x0000000906007986 */ /* 0x0005e4000c101904 */
.L_x_13:
[----:B------:R-:W-:Y:S05]  /*0420*/  BSYNC.RECONVERGENT B0 ;  /* 0x0000000000007941 */ /* 0x000fea0003800200 */
.L_x_12:
[----:B------:R-:W-:Y:S06]  /*0430*/  BAR.SYNC.DEFER_BLOCKING 0x0 ;  /* 0x0000000000007b1d */ /* 0x000fec0000010000 */
[----:B------:R-:W-:Y:S05]  /*0440*/  @P3 EXIT ;  /* 0x000000000000394d */ /* 0x000fea0003800000 */
[----:B------:R-:W3:Y:S04]  /*0450*/  LDG.E.STRONG.SYS R4, desc[UR4][R6.64+0x80] ;  /* 0x0000800406047981 */ /* 0x000ee8000c1f5900 */
[----:B012---:R-:W3:Y:S02]  /*0460*/  LDG.E.STRONG.SYS R9, desc[UR4][R6.64] ;  /* 0x0000000406097981 */ /* 0x007ee4000c1f5900 */
[----:B---3--:R-:W-:-:S05]  /*0470*/  IMAD.IADD R9, R4, 0x1, R9 ;  /* 0x0000000104097824 */ /* 0x008fca00078e0209 */
        /* <DEDUP_REMOVED lines=28> */
.L_x_14:
        /* <DEDUP_REMOVED lines=12> */
.L_x_92:


//--------------------- .text._Z20reduceCompleteUnrollILj512EEvPiS0_j --------------------------
	.section	.text._Z20reduceCompleteUnrollILj512EEvPiS0_j,"ax",@progbits
	.align	128
        .global         _Z20reduceCompleteUnrollILj512EEvPiS0_j
        .type           _Z20reduceCompleteUnrollILj512EEvPiS0_j,@function
        .size           _Z20reduceCompleteUnrollILj512EEvPiS0_j,(.L_x_93 - _Z20reduceCompleteUnrollILj512EEvPiS0_j)
        .other          _Z20reduceCompleteUnrollILj512EEvPiS0_j,@"STO_CUDA_ENTRY STV_DEFAULT"
_Z20reduceCompleteUnrollILj512EEvPiS0_j:
.text._Z20reduceCompleteUnrollILj512EEvPiS0_j:
        /* <DEDUP_REMOVED lines=12> */
[----:B------:R-:W-:Y:S01]  /*00c0*/  IMAD.IADD R9, R4, 0x1, R5 ;  /* 0x0000000104097824 */ /* 0x000fe200078e0205 */
[C---:B------:R-:W-:Y:S02]  /*00d0*/  ISETP.GT.U32.AND P3, PT, R5.reuse, 0x3f, PT ;  /* 0x0000003f0500780c */ /* 0x040fe40003f64070 */
[----:B------:R-:W-:Y:S01]  /*00e0*/  ISETP.GT.U32.AND P4, PT, R5, 0x1f, PT ;  /* 0x0000001f0500780c */ /* 0x000fe20003f84070 */
[----:B------:R-:W-:Y:S01]  /*00f0*/  IMAD R11, R10, 0x7, R9 ;  /* 0x000000070a0b7824 */ /* 0x000fe200078e0209 */
[----:B------:R-:W-:-:S04]  /*0100*/  LEA.HI.X R3, R4, R7, RZ, 0x2, P5 ;  /* 0x0000000704037211 */ /* 0x000fc800028f14ff */
        /* <DEDUP_REMOVED lines=31> */
.L_x_16:
[----:B0-----:R-:W-:Y:S05]  /*0300*/  BSYNC.RECONVERGENT B0 ;  /* 0x0000000000007941 */ /* 0x001fea0003800200 */
.L_x_15:
[----:B------:R-:W-:Y:S01]  /*0310*/  BAR.SYNC.DEFER_BLOCKING 0x0 ;  /* 0x0000000000007b1d */ /* 0x000fe20000010000 */
[----:B------:R-:W-:-:S05]  /*0320*/  IMAD.WIDE.U32 R6, R5, 0x4, R2 ;  /* 0x0000000405067825 */ /* 0x000fca00078e0002 */
[----:B------:R-:W-:Y:S02]  /*0330*/  BSSY.RECONVERGENT B0, `(.L_x_17) ;  /* 0x0000007000007945 */ /* 0x000fe40003800200 */
[----:B------:R-:W-:Y:S06]  /*0340*/  BAR.SYNC.DEFER_BLOCKING 0x0 ;  /* 0x0000000000007b1d */ /* 0x000fec0000010000 */
[----:B------:R-:W-:Y:S05]  /*0350*/  @P1 BRA `(.L_x_18) ;  /* 0x0000000000101947 */ /* 0x000fea0003800000 */
[----:B------:R-:W2:Y:S04]  /*0360*/  LDG.E R4, desc[UR4][R6.64+0x400] ;  /* 0x0004000406047981 */ /* 0x000ea8000c1e1900 */
[----:B-1----:R-:W2:Y:S02]  /*0370*/  LDG.E R9, desc[UR4][R6.64] ;  /* 0x0000000406097981 */ /* 0x002ea4000c1e1900 */
[----:B--2---:R-:W-:-:S05]  /*0380*/  IADD3 R9, PT, PT, R4, R9, RZ ;  /* 0x0000000904097210 */ /* 0x004fca0007ffe0ff */
[----:B------:R0:W-:Y:S02]  /*0390*/  STG.E desc[UR4][R6.64], R9 ;  /* 0x0000000906007986 */ /* 0x0001e4000c101904 */
.L_x_18:
[----:B------:R-:W-:Y:S05]  /*03a0*/  BSYNC.RECONVERGENT B0 ;  /* 0x0000000000007941 */ /* 0x000fea0003800200 */
.L_x_17:
[----:B------:R-:W-:Y:S06]  /*03b0*/  BAR.SYNC.DEFER_BLOCKING 0x0 ;  /* 0x0000000000007b1d */ /* 0x000fec0000010000 */
[----:B------:R-:W-:Y:S04]  /*03c0*/  BSSY.RECONVERGENT B0, `(.L_x_19) ;  /* 0x0000006000007945 */ /* 0x000fe80003800200 */
[----:B------:R-:W-:Y:S05]  /*03d0*/  @P2 BRA `(.L_x_20) ;  /* 0x0000000000102947 */ /* 0x000fea0003800000 */
[----:B------:R-:W2:Y:S04]  /*03e0*/  LDG.E R4, desc[UR4][R6.64+0x200] ;  /* 0x0002000406047981 */ /* 0x000ea8000c1e1900 */
[----:B01----:R-:W2:Y:S02]  /*03f0*/  LDG.E R9, desc[UR4][R6.64] ;  /* 0x0000000406097981 */ /* 0x003ea4000c1e1900 */
[----:B--2---:R-:W-:-:S05]  /*0400*/  IMAD.IADD R9, R4, 0x1, R9 ;  /* 0x0000000104097824 */ /* 0x004fca00078e0209 */
[----:B------:R2:W-:Y:S02]  /*0410*/  STG.E desc[UR4][R6.64], R9 ;  /* 0x0000000906007986 */ /* 0x0005e4000c101904 */
.L_x_20:
[----:B------:R-:W-:Y:S05]  /*0420*/  BSYNC.RECONVERGENT B0 ;  /* 0x0000000000007941 */ /* 0x000fea0003800200 */
.L_x_19:
[----:B------:R-:W-:Y:S06]  /*0430*/  BAR.SYNC.DEFER_BLOCKING 0x0 ;  /* 0x0000000000007b1d */ /* 0x000fec0000010000 */
[----:B------:R-:W-:Y:S04]  /*0440*/  BSSY.RECONVERGENT B0, `(.L_x_21) ;  /* 0x0000006000007945 */ /* 0x000fe80003800200 */
[----:B------:R-:W-:Y:S05]  /*0450*/  @P3 BRA `(.L_x_22) ;  /* 0x0000000000103947 */ /* 0x000fea0003800000 */
[----:B------:R-:W3:Y:S04]  /*0460*/  LDG.E R4, desc[UR4][R6.64+0x100] ;  /* 0x0001000406047981 */ /* 0x000ee8000c1e1900 */
[----:B012---:R-:W3:Y:S02]  /*0470*/  LDG.E R9, desc[UR4][R6.64] ;  /* 0x0000000406097981 */ /* 0x007ee4000c1e1900 */
[----:B---3--:R-:W-:-:S05]  /*0480*/  IADD3 R9, PT, PT, R4, R9, RZ ;  /* 0x0000000904097210 */ /* 0x008fca0007ffe0ff */
[----:B------:R3:W-:Y:S02]  /*0490*/  STG.E desc[UR4][R6.64], R9 ;  /* 0x0000000906007986 */ /* 0x0007e4000c101904 */
.L_x_22:
[----:B------:R-:W-:Y:S05]  /*04a0*/  BSYNC.RECONVERGENT B0 ;  /* 0x0000000000007941 */ /* 0x000fea0003800200 */
.L_x_21:
[----:B------:R-:W-:Y:S06]  /*04b0*/  BAR.SYNC.DEFER_BLOCKING 0x0 ;  /* 0x0000000000007b1d */ /* 0x000fec0000010000 */
[----:B------:R-:W-:Y:S05]  /*04c0*/  @P4 EXIT ;  /* 0x000000000000494d */ /* 0x000fea0003800000 */
[----:B------:R-:W4:Y:S04]  /*04d0*/  LDG.E.STRONG.SYS R4, desc[UR4][R6.64+0x80] ;  /* 0x0000800406047981 */ /* 0x000f28000c1f5900 */
[----:B0123--:R-:W4:Y:S02]  /*04e0*/  LDG.E.STRONG.SYS R9, desc[UR4][R6.64] ;  /* 0x0000000406097981 */ /* 0x00ff24000c1f5900 */
[----:B----4-:R-:W-:-:S05]  /*04f0*/  IMAD.IADD R9, R4, 0x1, R9 ;  /* 0x0000000104097824 */ /* 0x010fca00078e0209 */
        /* <DEDUP_REMOVED lines=28> */
.L_x_23:
        /* <DEDUP_REMOVED lines=12> */
.L_x_93:


//--------------------- .text._Z20reduceCompleteUnrollILj1024EEvPiS0_j --------------------------
	.section	.text._Z20reduceCompleteUnrollILj1024EEvPiS0_j,"ax",@progbits
	.align	128
        .global         _Z20reduceCompleteUnrollILj1024EEvPiS0_j
        .type           _Z20reduceCompleteUnrollILj1024EEvPiS0_j,@function
        .size           _Z20reduceCompleteUnrollILj1024EEvPiS0_j,(.L_x_94 - _Z20reduceCompleteUnrollILj1024EEvPiS0_j)
        .other          _Z20reduceCompleteUnrollILj1024EEvPiS0_j,@"STO_CUDA_ENTRY STV_DEFAULT"
_Z20reduceCompleteUnrollILj1024EEvPiS0_j:
.text._Z20reduceCompleteUnrollILj1024EEvPiS0_j:
        /* <DEDUP_REMOVED lines=14> */
[C---:B------:R-:W-:Y:S01]  /*00e0*/  ISETP.GT.U32.AND P4, PT, R5.reuse, 0x3f, PT ;  /* 0x0000003f0500780c */ /* 0x040fe20003f84070 */
[----:B------:R-:W-:Y:S01]  /*00f0*/  IMAD R11, R10, 0x7, R9 ;  /* 0x000000070a0b7824 */ /* 0x000fe200078e0209 */
[----:B------:R-:W-:-:S02]  /*0100*/  ISETP.GT.U32.AND P5, PT, R5, 0x1f, PT ;  /* 0x0000001f0500780c */ /* 0x000fc40003fa4070 */
[----:B------:R-:W-:Y:S02]  /*0110*/  LEA.HI.X R3, R4, R7, RZ, 0x2, P6 ;  /* 0x0000000704037211 */ /* 0x000fe400030f14ff */
        /* <DEDUP_REMOVED lines=31> */
.L_x_25:
[----:B0-----:R-:W-:Y:S05]  /*0310*/  BSYNC.RECONVERGENT B0 ;  /* 0x0000000000007941 */ /* 0x001fea0003800200 */
.L_x_24:
[----:B------:R-:W-:Y:S01]  /*0320*/  BAR.SYNC.DEFER_BLOCKING 0x0 ;  /* 0x0000000000007b1d */ /* 0x000fe20000010000 */
[----:B------:R-:W-:-:S05]  /*0330*/  IMAD.WIDE.U32 R6, R5, 0x4, R2 ;  /* 0x0000000405067825 */ /* 0x000fca00078e0002 */
[----:B------:R-:W-:Y:S04]  /*0340*/  BSSY.RECONVERGENT B0, `(.L_x_26) ;  /* 0x0000006000007945 */ /* 0x000fe80003800200 */
[----:B------:R-:W-:Y:S05]  /*0350*/  @P1 BRA `(.L_x_27) ;  /* 0x0000000000101947 */ /* 0x000fea0003800000 */
[----:B------:R-:W2:Y:S04]  /*0360*/  LDG.E R4, desc[UR4][R6.64+0x800] ;  /* 0x0008000406047981 */ /* 0x000ea8000c1e1900 */
[----:B-1----:R-:W2:Y:S02]  /*0370*/  LDG.E R9, desc[UR4][R6.64] ;  /* 0x0000000406097981 */ /* 0x002ea4000c1e1900 */
[----:B--2---:R-:W-:-:S05]  /*0380*/  IADD3 R9, PT, PT, R4, R9, RZ ;  /* 0x0000000904097210 */ /* 0x004fca0007ffe0ff */
[----:B------:R0:W-:Y:S02]  /*0390*/  STG.E desc[UR4][R6.64], R9 ;  /* 0x0000000906007986 */ /* 0x0001e4000c101904 */
.L_x_27:
[----:B------:R-:W-:Y:S05]  /*03a0*/  BSYNC.RECONVERGENT B0 ;  /* 0x0000000000007941 */ /* 0x000fea0003800200 */
.L_x_26:
[----:B------:R-:W-:Y:S06]  /*03b0*/  BAR.SYNC.DEFER_BLOCKING 0x0 ;  /* 0x0000000000007b1d */ /* 0x000fec0000010000 */
[----:B------:R-:W-:Y:S04]  /*03c0*/  BSSY.RECONVERGENT B0, `(.L_x_28) ;  /* 0x0000006000007945 */ /* 0x000fe80003800200 */
[----:B------:R-:W-:Y:S05]  /*03d0*/  @P2 BRA `(.L_x_29) ;  /* 0x0000000000102947 */ /* 0x000fea0003800000 */
[----:B------:R-:W2:Y:S04]  /*03e0*/  LDG.E R4, desc[UR4][R6.64+0x400] ;  /* 0x0004000406047981 */ /* 0x000ea8000c1e1900 */
[----:B01----:R-:W2:Y:S02]  /*03f0*/  LDG.E R9, desc[UR4][R6.64] ;  /* 0x0000000406097981 */ /* 0x003ea4000c1e1900 */
[----:B--2---:R-:W-:-:S05]  /*0400*/  IMAD.IADD R9, R4, 0x1, R9 ;  /* 0x0000000104097824 */ /* 0x004fca00078e0209 */
[----:B------:R2:W-:Y:S02]  /*0410*/  STG.E desc[UR4][R6.64], R9 ;  /* 0x0000000906007986 */ /* 0x0005e4000c101904 */
.L_x_29:
[----:B------:R-:W-:Y:S05]  /*0420*/  BSYNC.RECONVERGENT B0 ;  /* 0x0000000000007941 */ /* 0x000fea0003800200 */
.L_x_28:
[----:B------:R-:W-:Y:S06]  /*0430*/  BAR.SYNC.DEFER_BLOCKING 0x0 ;  /* 0x0000000000007b1d */ /* 0x000fec0000010000 */
[----:B------:R-:W-:Y:S04]  /*0440*/  BSSY.RECONVERGENT B0, `(.L_x_30) ;  /* 0x0000006000007945 */ /* 0x000fe80003800200 */
[----:B------:R-:W-:Y:S05]  /*0450*/  @P3 BRA `(.L_x_31) ;  /* 0x0000000000103947 */ /* 0x000fea0003800000 */
[----:B------:R-:W3:Y:S04]  /*0460*/  LDG.E R4, desc[UR4][R6.64+0x200] ;  /* 0x0002000406047981 */ /* 0x000ee8000c1e1900 */
[----:B012---:R-:W3:Y:S02]  /*0470*/  LDG.E R9, desc[UR4][R6.64] ;  /* 0x0000000406097981 */ /* 0x007ee4000c1e1900 */
[----:B---3--:R-:W-:-:S05]  /*0480*/  IADD3 R9, PT, PT, R4, R9, RZ ;  /* 0x0000000904097210 */ /* 0x008fca0007ffe0ff */
[----:B------:R3:W-:Y:S02]  /*0490*/  STG.E desc[UR4][R6.64], R9 ;  /* 0x0000000906007986 */ /* 0x0007e4000c101904 */
.L_x_31:
[----:B------:R-:W-:Y:S05]  /*04a0*/  BSYNC.RECONVERGENT B0 ;  /* 0x0000000000007941 */ /* 0x000fea0003800200 */
.L_x_30:
[----:B------:R-:W-:Y:S06]  /*04b0*/  BAR.SYNC.DEFER_BLOCKING 0x0 ;  /* 0x0000000000007b1d */ /* 0x000fec0000010000 */
[----:B------:R-:W-:Y:S04]  /*04c0*/  BSSY.RECONVERGENT B0, `(.L_x_32) ;  /* 0x0000006000007945 */ /* 0x000fe80003800200 */
[----:B------:R-:W-:Y:S05]  /*04d0*/  @P4 BRA `(.L_x_33) ;  /* 0x0000000000104947 */ /* 0x000fea0003800000 */
[----:B------:R-:W4:Y:S04]  /*04e0*/  LDG.E R4, desc[UR4][R6.64+0x100] ;  /* 0x0001000406047981 */ /* 0x000f28000c1e1900 */
[----:B0123--:R-:W4:Y:S02]  /*04f0*/  LDG.E R9, desc[UR4][R6.64] ;  /* 0x0000000406097981 */ /* 0x00ff24000c1e1900 */
[----:B----4-:R-:W-:-:S05]  /*0500*/  IMAD.IADD R9, R4, 0x1, R9 ;  /* 0x0000000104097824 */ /* 0x010fca00078e0209 */
[----:B------:R4:W-:Y:S02]  /*0510*/  STG.E desc[UR4][R6.64], R9 ;  /* 0x0000000906007986 */ /* 0x0009e4000c101904 */
.L_x_33:
[----:B------:R-:W-:Y:S05]  /*0520*/  BSYNC.RECONVERGENT B0 ;  /* 0x0000000000007941 */ /* 0x000fea0003800200 */
.L_x_32:
[----:B------:R-:W-:Y:S06]  /*0530*/  BAR.SYNC.DEFER_BLOCKING 0x0 ;  /* 0x0000000000007b1d */ /* 0x000fec0000010000 */
[----:B------:R-:W-:Y:S05]  /*0540*/  @P5 EXIT ;  /* 0x000000000000594d */ /* 0x000fea0003800000 */
[----:B------:R-:W5:Y:S04]  /*0550*/  LDG.E.STRONG.SYS R4, desc[UR4][R6.64+0x80] ;  /* 0x0000800406047981 */ /* 0x000f68000c1f5900 */
[----:B01234-:R-:W5:Y:S02]  /*0560*/  LDG.E.STRONG.SYS R9, desc[UR4][R6.64] ;  /* 0x0000000406097981 */ /* 0x01ff64000c1f5900 */
[----:B-----5:R-:W-:-:S05]  /*0570*/  IADD3 R9, PT, PT, R4, R9, RZ ;  /* 0x0000000904097210 */ /* 0x020fca0007ffe0ff */
[----:B------:R0:W-:Y:S04]  /*0580*/  STG.E.STRONG.SYS desc[UR4][R6.64], R9 ;  /* 0x0000000906007986 */ /* 0x0001e8000c115904 */
        /* <DEDUP_REMOVED lines=27> */
.L_x_34:
        /* <DEDUP_REMOVED lines=12> */
.L_x_94:


//--------------------- .text._Z17reduceUnrollWarpsPiS_j --------------------------
	.section	.text._Z17reduceUnrollWarpsPiS_j,"ax",@progbits
	.align	128
        .global         _Z17reduceUnrollWarpsPiS_j
        .type           _Z17reduceUnrollWarpsPiS_j,@function
        .size           _Z17reduceUnrollWarpsPiS_j,(.L_x_95 - _Z17reduceUnrollWarpsPiS_j)
        .other          _Z17reduceUnrollWarpsPiS_j,@"STO_CUDA_ENTRY STV_DEFAULT"
_Z17reduceUnrollWarpsPiS_j:
.text._Z17reduceUnrollWarpsPiS_j:
[----:B------:R-:W-:Y:S01]  /*0000*/  LDC R1, c[0x0][0x37c] ;  /* 0x0000df00ff017b82 */ /* 0x000fe20000000800 */
[----:B------:R-:W0:Y:S01]  /*0010*/  S2R R0, SR_CTAID.X ;  /* 0x0000000000007919 */ /* 0x000e220000002500 */
[----:B------:R-:W0:Y:S06]  /*0020*/  LDCU UR6, c[0x0][0x360] ;  /* 0x00006c00ff0677ac */ /* 0x000e2c0008000800 */
[----:B------:R-:W1:Y:S01]  /*0030*/  LDC.64 R6, c[0x0][0x380] ;  /* 0x0000e000ff067b82 */ /* 0x000e620000000a00 */
[----:B------:R-:W2:Y:S01]  /*0040*/  S2R R5, SR_TID.X ;  /* 0x0000000000057919 */ /* 0x000ea20000002100 */
[----:B------:R-:W3:Y:S01]  /*0050*/  LDCU UR4, c[0x0][0x390] ;  /* 0x00007200ff0477ac */ /* 0x000ee20008000800 */
[----:B0-----:R-:W-:-:S04]  /*0060*/  IMAD R2, R0, UR6, RZ ;  /* 0x0000000600027c24 */ /* 0x001fc8000f8e02ff */
[----:B------:R-:W-:-:S04]  /*0070*/  IMAD.SHL.U32 R4, R2, 0x2, RZ ;  /* 0x0000000202047824 */ /* 0x000fc800078e00ff */
[----:B--2---:R-:W-:-:S05]  /*0080*/  IMAD.IADD R3, R4, 0x1, R5 ;  /* 0x0000000104037824 */ /* 0x004fca00078e0205 */
[----:B------:R-:W-:-:S04]  /*0090*/  IADD3 R9, PT, PT, R3, UR6, RZ ;  /* 0x0000000603097c10 */ /* 0x000fc8000fffe0ff */
[----:B---3--:R-:W-:Y:S01]  /*00a0*/  ISETP.GE.U32.AND P0, PT, R9, UR4, PT ;  /* 0x0000000409007c0c */ /* 0x008fe2000bf06070 */
[----:B------:R-:W0:-:S12]  /*00b0*/  LDCU.64 UR4, c[0x0][0x358] ;  /* 0x00006b00ff0477ac */ /* 0x000e180008000a00 */
[----:B------:R-:W2:Y:S02]  /*00c0*/  @!P0 LDC.64 R10, c[0x0][0x380] ;  /* 0x0000e000ff0a8b82 */ /* 0x000ea40000000a00 */
[----:B--2---:R-:W-:-:S04]  /*00d0*/  @!P0 IMAD.WIDE.U32 R8, R9, 0x4, R10 ;  /* 0x0000000409088825 */ /* 0x004fc800078e000a */
[----:B------:R-:W-:Y:S02]  /*00e0*/  @!P0 IMAD.WIDE.U32 R10, R3, 0x4, R10 ;  /* 0x00000004030a8825 */ /* 0x000fe400078e000a */
[----:B0-----:R-:W2:Y:S04]  /*00f0*/  @!P0 LDG.E R8, desc[UR4][R8.64] ;  /* 0x0000000408088981 */ /* 0x001ea8000c1e1900 */
[----:B------:R-:W2:Y:S01]  /*0100*/  @!P0 LDG.E R3, desc[UR4][R10.64] ;  /* 0x000000040a038981 */ /* 0x000ea2000c1e1900 */
[----:B------:R-:W-:Y:S02]  /*0110*/  MOV R12, UR6 ;  /* 0x00000006000c7c02 */ /* 0x000fe40008000f00 */
[----:B-1----:R-:W-:Y:S01]  /*0120*/  LEA R2, P1, R4, R6, 0x2 ;  /* 0x0000000604027211 */ /* 0x002fe200078210ff */
[----:B--2---:R-:W-:-:S03]  /*0130*/  @!P0 IMAD.IADD R13, R8, 0x1, R3 ;  /* 0x00000001080d8824 */ /* 0x004fc600078e0203 */
[----:B------:R-:W-:Y:S02]  /*0140*/  LEA.HI.X R3, R4, R7, RZ, 0x2, P1 ;  /* 0x0000000704037211 */ /* 0x000fe400008f14ff */
[----:B------:R0:W-:Y:S01]  /*0150*/  @!P0 STG.E desc[UR4][R10.64], R13 ;  /* 0x0000000d0a008986 */ /* 0x0001e2000c101904 */
[----:B------:R-:W-:Y:S01]  /*0160*/  BAR.SYNC.DEFER_BLOCKING 0x0 ;  /* 0x0000000000007b1d */ /* 0x000fe20000010000 */
[----:B------:R-:W-:Y:S01]  /*0170*/  ISETP.GE.U32.AND P0, PT, R12, 0x42, PT ;  /* 0x000000420c00780c */ /* 0x000fe20003f06070 */
[----:B------:R-:W-:-:S12]  /*0180*/  IMAD.WIDE.U32 R6, R5, 0x4, R2 ;  /* 0x0000000405067825 */ /* 0x000fd800078e0002 */
[----:B0-----:R-:W-:Y:S05]  /*0190*/  @!P0 BRA `(.L_x_35) ;  /* 0x0000000000388947 */ /* 0x001fea0003800000 */
.L_x_38:
[----:B------:R-:W-:Y:S01]  /*01a0*/  SHF.R.U32.HI R4, RZ, 0x1, R12 ;  /* 0x00000001ff047819 */ /* 0x000fe2000001160c */
[----:B------:R-:W-:Y:S03]  /*01b0*/  BSSY.RECONVERGENT B0, `(.L_x_36) ;  /* 0x0000008000007945 */ /* 0x000fe60003800200 */
[----:B------:R-:W-:-:S13]  /*01c0*/  ISETP.GE.U32.AND P0, PT, R5, R4, PT ;  /* 0x000000040500720c */ /* 0x000fda0003f06070 */
[----:B0-----:R-:W-:Y:S05]  /*01d0*/  @P0 BRA `(.L_x_37) ;  /* 0x0000000000140947 */ /* 0x001fea0003800000 */
[----:B------:R-:W-:Y:S01]  /*01e0*/  IMAD.WIDE.U32 R8, R4, 0x4, R6 ;  /* 0x0000000404087825 */ /* 0x000fe200078e0006 */
[----:B------:R-:W2:Y:S05]  /*01f0*/  LDG.E R11, desc[UR4][R6.64] ;  /* 0x00000004060b7981 */ /* 0x000eaa000c1e1900 */
[----:B------:R-:W2:Y:S02]  /*0200*/  LDG.E R8, desc[UR4][R8.64] ;  /* 0x0000000408087981 */ /* 0x000ea4000c1e1900 */
[----:B--2---:R-:W-:-:S05]  /*0210*/  IMAD.IADD R11, R8, 0x1, R11 ;  /* 0x00000001080b7824 */ /* 0x004fca00078e020b */
[----:B------:R0:W-:Y:S02]  /*0220*/  STG.E desc[UR4][R6.64], R11 ;  /* 0x0000000b06007986 */ /* 0x0001e4000c101904 */
.L_x_37:
[----:B------:R-:W-:Y:S05]  /*0230*/  BSYNC.RECONVERGENT B0 ;  /* 0x0000000000007941 */ /* 0x000fea0003800200 */
.L_x_36:
[----:B------:R-:W-:Y:S01]  /*0240*/  BAR.SYNC.DEFER_BLOCKING 0x0 ;  /* 0x0000000000007b1d */ /* 0x000fe20000010000 */
[----:B------:R-:W-:Y:S02]  /*0250*/  ISETP.GT.U32.AND P0, PT, R12, 0x83, PT ;  /* 0x000000830c00780c */ /* 0x000fe40003f04070 */
[----:B------:R-:W-:-:S11]  /*0260*/  MOV R12, R4 ;  /* 0x00000004000c7202 */ /* 0x000fd60000000f00 */
[----:B------:R-:W-:Y:S05]  /*0270*/  @P0 BRA `(.L_x_38) ;  /* 0xfffffffc00c80947 */ /* 0x000fea000383ffff */
.L_x_35:
[----:B------:R-:W-:-:S13]  /*0280*/  ISETP.GT.U32.AND P0, PT, R5, 0x1f, PT ;  /* 0x0000001f0500780c */ /* 0x000fda0003f04070 */
[----:B------:R-:W-:Y:S05]  /*0290*/  @P0 EXIT ;  /* 0x000000000000094d */ /* 0x000fea0003800000 */
[----:B------:R-:W2:Y:S04]  /*02a0*/  LDG.E.STRONG.SYS R4, desc[UR4][R6.64+0x80] ;  /* 0x0000800406047981 */ /* 0x000ea8000c1f5900 */
[----:B------:R-:W2:Y:S02]  /*02b0*/  LDG.E.STRONG.SYS R9, desc[UR4][R6.64] ;  /* 0x0000000406097981 */ /* 0x000ea4000c1f5900 */
[----:B--2---:R-:W-:-:S05]  /*02c0*/  IMAD.IADD R9, R4, 0x1, R9 ;  /* 0x0000000104097824 */ /* 0x004fca00078e0209 */
[----:B------:R1:W-:Y:S04]  /*02d0*/  STG.E.STRONG.SYS desc[UR4][R6.64], R9 ;  /* 0x0000000906007986 */ /* 0x0003e8000c115904 */
[----:B------:R-:W2:Y:S04]  /*02e0*/  LDG.E.STRONG.SYS R4, desc[UR4][R6.64+0x40] ;  /* 0x0000400406047981 */ /* 0x000ea8000c1f5900 */
[----:B0-----:R-:W2:Y:S02]  /*02f0*/  LDG.E.STRONG.SYS R11, desc[UR4][R6.64] ;  /* 0x00000004060b7981 */ /* 0x001ea4000c1f5900 */
[----:B--2---:R-:W-:-:S05]  /*0300*/  IADD3 R11, PT, PT, R4, R11, RZ ;  /* 0x0000000b040b7210 */ /* 0x004fca0007ffe0ff */
[----:B------:R0:W-:Y:S04]  /*0310*/  STG.E.STRONG.SYS desc[UR4][R6.64], R11 ;  /* 0x0000000b06007986 */ /* 0x0001e8000c115904 */
[----:B------:R-:W2:Y:S04]  /*0320*/  LDG.E.STRONG.SYS R4, desc[UR4][R6.64+0x20] ;  /* 0x0000200406047981 */ /* 0x000ea8000c1f5900 */
[----:B------:R-:W2:Y:S02]  /*0330*/  LDG.E.STRONG.SYS R13, desc[UR4][R6.64] ;  /* 0x00000004060d7981 */ /* 0x000ea4000c1f5900 */
[----:B--2---:R-:W-:-:S05]  /*0340*/  IMAD.IADD R13, R4, 0x1, R13 ;  /* 0x00000001040d7824 */ /* 0x004fca00078e020d */
[----:B------:R2:W-:Y:S04]  /*0350*/  STG.E.STRONG.SYS desc[UR4][R6.64], R13 ;  /* 0x0000000d06007986 */ /* 0x0005e8000c115904 */
[----:B------:R-:W3:Y:S04]  /*0360*/  LDG.E.STRONG.SYS R4, desc[UR4][R6.64+0x10] ;  /* 0x0000100406047981 */ /* 0x000ee8000c1f5900 */
[----:B------:R-:W3:Y:S02]  /*0370*/  LDG.E.STRONG.SYS R15, desc[UR4][R6.64] ;  /* 0x00000004060f7981 */ /* 0x000ee4000c1f5900 */
[----:B---3--:R-:W-:-:S05]  /*0380*/  IADD3 R15, PT, PT, R4, R15, RZ ;  /* 0x0000000f040f7210 */ /* 0x008fca0007ffe0ff */
[----:B------:R2:W-:Y:S04]  /*0390*/  STG.E.STRONG.SYS desc[UR4][R6.64], R15 ;  /* 0x0000000f06007986 */ /* 0x0005e8000c115904 */
[----:B------:R-:W3:Y:S04]  /*03a0*/  LDG.E.STRONG.SYS R4, desc[UR4][R6.64+0x8] ;  /* 0x0000080406047981 */ /* 0x000ee8000c1f5900 */
[----:B-1----:R-:W3:Y:S02]  /*03b0*/  LDG.E.STRONG.SYS R9, desc[UR4][R6.64] ;  /* 0x0000000406097981 */ /* 0x002ee4000c1f5900 */
[----:B---3--:R-:W-:-:S05]  /*03c0*/  IMAD.IADD R9, R4, 0x1, R9 ;  /* 0x0000000104097824 */ /* 0x008fca00078e0209 */
[----:B------:R2:W-:Y:S04]  /*03d0*/  STG.E.STRONG.SYS desc[UR4][R6.64], R9 ;  /* 0x0000000906007986 */ /* 0x0005e8000c115904 */
[----:B------:R-:W3:Y:S04]  /*03e0*/  LDG.E.STRONG.SYS R4, desc[UR4][R6.64+0x4] ;  /* 0x0000040406047981 */ /* 0x000ee8000c1f5900 */
[----:B0-----:R-:W3:Y:S01]  /*03f0*/  LDG.E.STRONG.SYS R11, desc[UR4][R6.64] ;  /* 0x00000004060b7981 */ /* 0x001ee2000c1f5900 */
        /* <DEDUP_REMOVED lines=9> */
.L_x_39:
        /* <DEDUP_REMOVED lines=15> */
.L_x_95:


//--------------------- .text._Z26reduceCompleteUnrollWarps8PiS_j --------------------------
	.section	.text._Z26reduceCompleteUnrollWarps8PiS_j,"ax",@progbits
	.align	128
        .global         _Z26reduceCompleteUnrollWarps8PiS_j
        .type           _Z26reduceCompleteUnrollWarps8PiS_j,@function
        .size           _Z26reduceCompleteUnrollWarps8PiS_j,(.L_x_96 - _Z26reduceCompleteUnrollWarps8PiS_j)
        .other          _Z26reduceCompleteUnrollWarps8PiS_j,@"STO_CUDA_ENTRY STV_DEFAULT"
_Z26reduceCompleteUnrollWarps8PiS_j:
.text._Z26reduceCompleteUnrollWarps8PiS_j:
[----:B------:R-:W-:Y:S01]  /*0000*/  LDC R1, c[0x0][0x37c] ;  /* 0x0000df00ff017b82 */ /* 0x000fe20000000800 */
[----:B------:R-:W0:Y:S07]  /*0010*/  S2R R0, SR_CTAID.X ;  /* 0x0000000000007919 */ /* 0x000e2e0000002500 */
[----:B------:R-:W0:Y:S01]  /*0020*/  LDC R10, c[0x0][0x360] ;  /* 0x0000d800ff0a7b82 */ /* 0x000e220000000800 */
[----:B------:R-:W1:Y:S01]  /*0030*/  LDCU UR4, c[0x0][0x390] ;  /* 0x00007200ff0477ac */ /* 0x000e620008000800 */
[----:B------:R-:W-:Y:S01]  /*0040*/  BSSY.RECONVERGENT B0, `(.L_x_40) ;  /* 0x0000031000007945 */ /* 0x000fe20003800200 */
[----:B------:R-:W2:Y:S05]  /*0050*/  S2R R5, SR_TID.X ;  /* 0x0000000000057919 */ /* 0x000eaa0000002100 */
[----:B------:R-:W3:Y:S01]  /*0060*/  LDC.64 R6, c[0x0][0x380] ;  /* 0x0000e000ff067b82 */ /* 0x000ee20000000a00 */
[----:B0-----:R-:W-:-:S04]  /*0070*/  IMAD R2, R0, R10, RZ ;  /* 0x0000000a00027224 */ /* 0x001fc800078e02ff */
[----:B------:R-:W-:Y:S01]  /*0080*/  IMAD.SHL.U32 R4, R2, 0x8, RZ ;  /* 0x0000000802047824 */ /* 0x000fe200078e00ff */
[C---:B--2---:R-:W-:Y:S02]  /*0090*/  ISETP.GT.U32.AND P1, PT, R5.reuse, 0x1ff, PT ;  /* 0x000001ff0500780c */ /* 0x044fe40003f24070 */
[C---:B------:R-:W-:Y:S01]  /*00a0*/  ISETP.GT.U32.AND P2, PT, R5.reuse, 0xff, PT ;  /* 0x000000ff0500780c */ /* 0x040fe20003f44070 */
[----:B------:R-:W-:Y:S01]  /*00b0*/  IMAD.IADD R9, R4, 0x1, R5 ;  /* 0x0000000104097824 */ /* 0x000fe200078e0205 */
[C---:B------:R-:W-:Y:S02]  /*00c0*/  ISETP.GT.U32.AND P3, PT, R5.reuse, 0x7f, PT ;  /* 0x0000007f0500780c */ /* 0x040fe40003f64070 */
[C---:B------:R-:W-:Y:S01]  /*00d0*/  ISETP.GT.U32.AND P0, PT, R5.reuse, 0x3f, PT ;  /* 0x0000003f0500780c */ /* 0x040fe20003f04070 */
[----:B------:R-:W-:Y:S01]  /*00e0*/  IMAD R11, R10, 0x7, R9 ;  /* 0x000000070a0b7824 */ /* 0x000fe200078e0209 */
[----:B---3--:R-:W-:Y:S02]  /*00f0*/  LEA R2, P6, R4, R6, 0x2 ;  /* 0x0000000604027211 */ /* 0x008fe400078c10ff */
[----:B------:R-:W-:-:S02]  /*0100*/  ISETP.GT.U32.AND P4, PT, R5, 0x1f, PT ;  /* 0x0000001f0500780c */ /* 0x000fc40003f84070 */
[----:B-1----:R-:W-:Y:S01]  /*0110*/  ISETP.GE.U32.AND P5, PT, R11, UR4, PT ;  /* 0x000000040b007c0c */ /* 0x002fe2000bfa6070 */
[----:B------:R-:W0:Y:S01]  /*0120*/  LDCU.64 UR4, c[0x0][0x358] ;  /* 0x00006b00ff0477ac */ /* 0x000e220008000a00 */
[C---:B------:R-:W-:Y:S02]  /*0130*/  ISETP.LT.U32.OR P1, PT, R10.reuse, 0x400, P1 ;  /* 0x000004000a00780c */ /* 0x040fe40000f21470 */
[C---:B------:R-:W-:Y:S02]  /*0140*/  ISETP.LT.U32.OR P2, PT, R10.reuse, 0x200, P2 ;  /* 0x000002000a00780c */ /* 0x040fe40001741470 */
[C---:B------:R-:W-:Y:S02]  /*0150*/  ISETP.LT.U32.OR P3, PT, R10.reuse, 0x100, P3 ;  /* 0x000001000a00780c */ /* 0x040fe40001f61470 */
[----:B------:R-:W-:Y:S02]  /*0160*/  ISETP.LT.U32.OR P0, PT, R10, 0x80, P0 ;  /* 0x000000800a00780c */ /* 0x000fe40000701470 */
[----:B------:R-:W-:-:S03]  /*0170*/  LEA.HI.X R3, R4, R7, RZ, 0x2, P6 ;  /* 0x0000000704037211 */ /* 0x000fc600030f14ff */
[----:B------:R-:W-:Y:S08]  /*0180*/  @P5 BRA `(.L_x_41) ;  /* 0x0000000000705947 */ /* 0x000ff00003800000 */
        /* <DEDUP_REMOVED lines=28> */
.L_x_41:
[----:B0-----:R-:W-:Y:S05]  /*0350*/  BSYNC.RECONVERGENT B0 ;  /* 0x0000000000007941 */ /* 0x001fea0003800200 */
.L_x_40:
        /* <DEDUP_REMOVED lines=8> */
.L_x_43:
[----:B------:R-:W-:Y:S05]  /*03e0*/  BSYNC.RECONVERGENT B0 ;  /* 0x0000000000007941 */ /* 0x000fea0003800200 */
.L_x_42:
[----:B------:R-:W-:Y:S06]  /*03f0*/  BAR.SYNC.DEFER_BLOCKING 0x0 ;  /* 0x0000000000007b1d */ /* 0x000fec0000010000 */
[----:B------:R-:W-:Y:S04]  /*0400*/  BSSY.RECONVERGENT B0, `(.L_x_44) ;  /* 0x0000006000007945 */ /* 0x000fe80003800200 */
[----:B------:R-:W-:Y:S05]  /*0410*/  @P2 BRA `(.L_x_45) ;  /* 0x0000000000102947 */ /* 0x000fea0003800000 */
[----:B------:R-:W2:Y:S04]  /*0420*/  LDG.E R4, desc[UR4][R6.64+0x400] ;  /* 0x0004000406047981 */ /* 0x000ea8000c1e1900 */
[----:B01----:R-:W2:Y:S02]  /*0430*/  LDG.E R9, desc[UR4][R6.64] ;  /* 0x0000000406097981 */ /* 0x003ea4000c1e1900 */
[----:B--2---:R-:W-:-:S05]  /*0440*/  IMAD.IADD R9, R4, 0x1, R9 ;  /* 0x0000000104097824 */ /* 0x004fca00078e0209 */
[----:B------:R2:W-:Y:S02]  /*0450*/  STG.E desc[UR4][R6.64], R9 ;  /* 0x0000000906007986 */ /* 0x0005e4000c101904 */
.L_x_45:
[----:B------:R-:W-:Y:S05]  /*0460*/  BSYNC.RECONVERGENT B0 ;  /* 0x0000000000007941 */ /* 0x000fea0003800200 */
.L_x_44:
[----:B------:R-:W-:Y:S06]  /*0470*/  BAR.SYNC.DEFER_BLOCKING 0x0 ;  /* 0x0000000000007b1d */ /* 0x000fec0000010000 */
[----:B------:R-:W-:Y:S04]  /*0480*/  BSSY.RECONVERGENT B0, `(.L_x_46) ;  /* 0x0000006000007945 */ /* 0x000fe80003800200 */
[----:B------:R-:W-:Y:S05]  /*0490*/  @P3 BRA `(.L_x_47) ;  /* 0x0000000000103947 */ /* 0x000fea0003800000 */
[----:B------:R-:W3:Y:S04]  /*04a0*/  LDG.E R4, desc[UR4][R6.64+0x200] ;  /* 0x0002000406047981 */ /* 0x000ee8000c1e1900 */
[----:B012---:R-:W3:Y:S02]  /*04b0*/  LDG.E R9, desc[UR4][R6.64] ;  /* 0x0000000406097981 */ /* 0x007ee4000c1e1900 */
[----:B---3--:R-:W-:-:S05]  /*04c0*/  IADD3 R9, PT, PT, R4, R9, RZ ;  /* 0x0000000904097210 */ /* 0x008fca0007ffe0ff */
[----:B------:R3:W-:Y:S02]  /*04d0*/  STG.E desc[UR4][R6.64], R9 ;  /* 0x0000000906007986 */ /* 0x0007e4000c101904 */
.L_x_47:
[----:B------:R-:W-:Y:S05]  /*04e0*/  BSYNC.RECONVERGENT B0 ;  /* 0x0000000000007941 */ /* 0x000fea0003800200 */
.L_x_46:
[----:B------:R-:W-:Y:S06]  /*04f0*/  BAR.SYNC.DEFER_BLOCKING 0x0 ;  /* 0x0000000000007b1d */ /* 0x000fec0000010000 */
[----:B------:R-:W-:Y:S04]  /*0500*/  BSSY.RECONVERGENT B0, `(.L_x_48) ;  /* 0x0000006000007945 */ /* 0x000fe80003800200 */
[----:B------:R-:W-:Y:S05]  /*0510*/  @P0 BRA `(.L_x_49) ;  /* 0x0000000000100947 */ /* 0x000fea0003800000 */
[----:B------:R-:W4:Y:S04]  /*0520*/  LDG.E R4, desc[UR4][R6.64+0x100] ;  /* 0x0001000406047981 */ /* 0x000f28000c1e1900 */
[----:B0123--:R-:W4:Y:S02]  /*0530*/  LDG.E R9, desc[UR4][R6.64] ;  /* 0x0000000406097981 */ /* 0x00ff24000c1e1900 */
[----:B----4-:R-:W-:-:S05]  /*0540*/  IMAD.IADD R9, R4, 0x1, R9 ;  /* 0x0000000104097824 */ /* 0x010fca00078e0209 */
[----:B------:R4:W-:Y:S02]  /*0550*/  STG.E desc[UR4][R6.64], R9 ;  /* 0x0000000906007986 */ /* 0x0009e4000c101904 */
.L_x_49:
[----:B------:R-:W-:Y:S05]  /*0560*/  BSYNC.RECONVERGENT B0 ;  /* 0x0000000000007941 */ /* 0x000fea0003800200 */
.L_x_48:
        /* <DEDUP_REMOVED lines=24> */
[----:B------:R-:W-:Y:S01]  /*06f0*/  ISETP.NE.AND P0, PT, R5, RZ, PT ;  /* 0x000000ff0500720c */ /* 0x000fe20003f05270 */
[----:B---3--:R-:W-:-:S05]  /*0700*/  IMAD.IADD R11, R4, 0x1, R11 ;  /* 0x00000001040b7824 */ /* 0x008fca00078e020b */
[----:B------:R2:W-:Y:S07]  /*0710*/  STG.E.STRONG.SYS desc[UR4][R6.64], R11 ;  /* 0x0000000b06007986 */ /* 0x0005ee000c115904 */
[----:B------:R-:W-:Y:S05]  /*0720*/  @P0 EXIT ;  /* 0x000000000000094d */ /* 0x000fea0003800000 */
[----:B------:R-:W3:Y:S01]  /*0730*/  LDG.E R3, desc[UR4][R2.64] ;  /* 0x0000000402037981 */ /* 0x000ee2000c1e1900 */
[----:B------:R-:W0:Y:S02]  /*0740*/  LDC.64 R4, c[0x0][0x388] ;  /* 0x0000e200ff047b82 */ /* 0x000e240000000a00 */
[----:B0-----:R-:W-:-:S05]  /*0750*/  IMAD.WIDE.U32 R4, R0, 0x4, R4 ;  /* 0x0000000400047825 */ /* 0x001fca00078e0004 */
[----:B---3--:R-:W-:Y:S01]  /*0760*/  STG.E desc[UR4][R4.64], R3 ;  /* 0x0000000304007986 */ /* 0x008fe2000c101904 */
[----:B------:R-:W-:Y:S05]  /*0770*/  EXIT ;  /* 0x000000000000794d */ /* 0x000fea0003800000 */
.L_x_50:
        /* <DEDUP_REMOVED lines=16> */
.L_x_96:


//--------------------- .text._Z18reduceUnrollWarps8PiS_j --------------------------
	.section	.text._Z18reduceUnrollWarps8PiS_j,"ax",@progbits
	.align	128
        .global         _Z18reduceUnrollWarps8PiS_j
        .type           _Z18reduceUnrollWarps8PiS_j,@function
        .size           _Z18reduceUnrollWarps8PiS_j,(.L_x_97 - _Z18reduceUnrollWarps8PiS_j)
        .other          _Z18reduceUnrollWarps8PiS_j,@"STO_CUDA_ENTRY STV_DEFAULT"
_Z18reduceUnrollWarps8PiS_j:
.text._Z18reduceUnrollWarps8PiS_j:
[----:B------:R-:W-:Y:S01]  /*0000*/  LDC R1, c[0x0][0x37c] ;  /* 0x0000df00ff017b82 */ /* 0x000fe20000000800 */
[----:B------:R-:W0:Y:S07]  /*0010*/  S2R R15, SR_CTAID.X ;  /* 0x00000000000f7919 */ /* 0x000e2e0000002500 */
[----:B------:R-:W0:Y:S01]  /*0020*/  LDC R14, c[0x0][0x360] ;  /* 0x0000d800ff0e7b82 */ /* 0x000e220000000800 */
[----:B------:R-:W1:Y:S01]  /*0030*/  LDCU UR4, c[0x0][0x390] ;  /* 0x00007200ff0477ac */ /* 0x000e620008000800 */
[----:B------:R-:W-:Y:S01]  /*0040*/  BSSY.RECONVERGENT B0, `(.L_x_51) ;  /* 0x0000026000007945 */ /* 0x000fe20003800200 */
[----:B------:R-:W2:Y:S05]  /*0050*/  S2R R0, SR_TID.X ;  /* 0x0000000000007919 */ /* 0x000eaa0000002100 */
[----:B------:R-:W3:Y:S01]  /*0060*/  LDC.64 R2, c[0x0][0x380] ;  /* 0x0000e000ff027b82 */ /* 0x000ee20000000a00 */
[----:B0-----:R-:W-:-:S05]  /*0070*/  IMAD R17, R15, R14, RZ ;  /* 0x0000000e0f117224 */ /* 0x001fca00078e02ff */
[----:B------:R-:W-:-:S05]  /*0080*/  SHF.L.U32 R17, R17, 0x3, RZ ;  /* 0x0000000311117819 */ /* 0x000fca00000006ff */
[----:B--2---:R-:W-:-:S04]  /*0090*/  IMAD.IADD R5, R17, 0x1, R0 ;  /* 0x0000000111057824 */ /* 0x004fc800078e0200 */
[----:B------:R-:W-:-:S05]  /*00a0*/  IMAD R19, R14, 0x7, R5 ;  /* 0x000000070e137824 */ /* 0x000fca00078e0205 */
[----:B-1----:R-:W-:Y:S01]  /*00b0*/  ISETP.GE.U32.AND P0, PT, R19, UR4, PT ;  /* 0x0000000413007c0c */ /* 0x002fe2000bf06070 */
[----:B------:R-:W0:-:S12]  /*00c0*/  LDCU.64 UR4, c[0x0][0x358] ;  /* 0x00006b00ff0477ac */ /* 0x000e180008000a00 */
[----:B---3--:R-:W-:Y:S05]  /*00d0*/  @P0 BRA `(.L_x_52) ;  /* 0x0000000000700947 */ /* 0x008fea0003800000 */
        /* <DEDUP_REMOVED lines=28> */
.L_x_52:
[----:B0-----:R-:W-:Y:S05]  /*02a0*/  BSYNC.RECONVERGENT B0 ;  /* 0x0000000000007941 */ /* 0x001fea0003800200 */
.L_x_51:
[----:B------:R-:W-:Y:S01]  /*02b0*/  BAR.SYNC.DEFER_BLOCKING 0x0 ;  /* 0x0000000000007b1d */ /* 0x000fe20000010000 */
[----:B------:R-:W-:Y:S02]  /*02c0*/  ISETP.GE.U32.AND P0, PT, R14, 0x42, PT ;  /* 0x000000420e00780c */ /* 0x000fe40003f06070 */
[----:B------:R-:W-:-:S04]  /*02d0*/  LEA R2, P1, R17, R2, 0x2 ;  /* 0x0000000211027211 */ /* 0x000fc800078210ff */
[----:B------:R-:W-:-:S03]  /*02e0*/  LEA.HI.X R3, R17, R3, RZ, 0x2, P1 ;  /* 0x0000000311037211 */ /* 0x000fc600008f14ff */
[----:B-1----:R-:W-:-:S04]  /*02f0*/  IMAD.WIDE.U32 R4, R0, 0x4, R2 ;  /* 0x0000000400047825 */ /* 0x002fc800078e0002 */
[----:B------:R-:W-:Y:S05]  /*0300*/  @!P0 BRA `(.L_x_53) ;  /* 0x0000000000388947 */ /* 0x000fea0003800000 */
.L_x_56:
[----:B------:R-:W-:Y:S01]  /*0310*/  SHF.R.U32.HI R11, RZ, 0x1, R14 ;  /* 0x00000001ff0b7819 */ /* 0x000fe2000001160e */
[----:B------:R-:W-:Y:S03]  /*0320*/  BSSY.RECONVERGENT B0, `(.L_x_54) ;  /* 0x0000008000007945 */ /* 0x000fe60003800200 */
[----:B------:R-:W-:-:S13]  /*0330*/  ISETP.GE.U32.AND P0, PT, R0, R11, PT ;  /* 0x0000000b0000720c */ /* 0x000fda0003f06070 */
[----:B0-----:R-:W-:Y:S05]  /*0340*/  @P0 BRA `(.L_x_55) ;  /* 0x0000000000140947 */ /* 0x001fea0003800000 */
[----:B------:R-:W-:Y:S01]  /*0350*/  IMAD.WIDE.U32 R6, R11, 0x4, R4 ;  /* 0x000000040b067825 */ /* 0x000fe200078e0004 */
[----:B------:R-:W2:Y:S05]  /*0360*/  LDG.E R9, desc[UR4][R4.64] ;  /* 0x0000000404097981 */ /* 0x000eaa000c1e1900 */
[----:B------:R-:W2:Y:S02]  /*0370*/  LDG.E R6, desc[UR4][R6.64] ;  /* 0x0000000406067981 */ /* 0x000ea4000c1e1900 */
[----:B--2---:R-:W-:-:S05]  /*0380*/  IADD3 R9, PT, PT, R6, R9, RZ ;  /* 0x0000000906097210 */ /* 0x004fca0007ffe0ff */
[----:B------:R0:W-:Y:S02]  /*0390*/  STG.E desc[UR4][R4.64], R9 ;  /* 0x0000000904007986 */ /* 0x0001e4000c101904 */
.L_x_55:
[----:B------:R-:W-:Y:S05]  /*03a0*/  BSYNC.RECONVERGENT B0 ;  /* 0x0000000000007941 */ /* 0x000fea0003800200 */
.L_x_54:
[----:B------:R-:W-:Y:S01]  /*03b0*/  BAR.SYNC.DEFER_BLOCKING 0x0 ;  /* 0x0000000000007b1d */ /* 0x000fe20000010000 */
[----:B------:R-:W-:Y:S01]  /*03c0*/  ISETP.GT.U32.AND P0, PT, R14, 0x83, PT ;  /* 0x000000830e00780c */ /* 0x000fe20003f04070 */
[----:B------:R-:W-:-:S12]  /*03d0*/  IMAD.MOV.U32 R14, RZ, RZ, R11 ;  /* 0x000000ffff0e7224 */ /* 0x000fd800078e000b */
[----:B------:R-:W-:Y:S05]  /*03e0*/  @P0 BRA `(.L_x_56) ;  /* 0xfffffffc00c80947 */ /* 0x000fea000383ffff */
.L_x_53:
[----:B------:R-:W-:-:S13]  /*03f0*/  ISETP.GT.U32.AND P0, PT, R0, 0x1f, PT ;  /* 0x0000001f0000780c */ /* 0x000fda0003f04070 */
[----:B------:R-:W-:Y:S05]  /*0400*/  @P0 EXIT ;  /* 0x000000000000094d */ /* 0x000fea0003800000 */
[----:B------:R-:W2:Y:S04]  /*0410*/  LDG.E.STRONG.SYS R6, desc[UR4][R4.64+0x80] ;  /* 0x0000800404067981 */ /* 0x000ea8000c1f5900 */
[----:B------:R-:W2:Y:S02]  /*0420*/  LDG.E.STRONG.SYS R7, desc[UR4][R4.64] ;  /* 0x0000000404077981 */ /* 0x000ea4000c1f5900 */
[----:B--2---:R-:W-:-:S05]  /*0430*/  IADD3 R7, PT, PT, R6, R7, RZ ;  /* 0x0000000706077210 */ /* 0x004fca0007ffe0ff */
[----:B------:R1:W-:Y:S04]  /*0440*/  STG.E.STRONG.SYS desc[UR4][R4.64], R7 ;  /* 0x0000000704007986 */ /* 0x0003e8000c115904 */
[----:B------:R-:W2:Y:S04]  /*0450*/  LDG.E.STRONG.SYS R6, desc[UR4][R4.64+0x40] ;  /* 0x0000400404067981 */ /* 0x000ea8000c1f5900 */
[----:B0-----:R-:W2:Y:S02]  /*0460*/  LDG.E.STRONG.SYS R9, desc[UR4][R4.64] ;  /* 0x0000000404097981 */ /* 0x001ea4000c1f5900 */
        /* <DEDUP_REMOVED lines=11> */
[----:B-1----:R-:W3:Y:S02]  /*0520*/  LDG.E.STRONG.SYS R7, desc[UR4][R4.64] ;  /* 0x0000000404077981 */ /* 0x002ee4000c1f5900 */
[----:B---3--:R-:W-:-:S05]  /*0530*/  IADD3 R7, PT, PT, R6, R7, RZ ;  /* 0x0000000706077210 */ /* 0x008fca0007ffe0ff */
        /* <DEDUP_REMOVED lines=12> */
.L_x_57:
        /* <DEDUP_REMOVED lines=16> */
.L_x_97:


//--------------------- .text._Z16reduceUnrolling8PiS_j --------------------------
	.section	.text._Z16reduceUnrolling8PiS_j,"ax",@progbits
	.align	128
        .global         _Z16reduceUnrolling8PiS_j
        .type           _Z16reduceUnrolling8PiS_j,@function
        .size           _Z16reduceUnrolling8PiS_j,(.L_x_98 - _Z16reduceUnrolling8PiS_j)
        .other          _Z16reduceUnrolling8PiS_j,@"STO_CUDA_ENTRY STV_DEFAULT"
_Z16reduceUnrolling8PiS_j:
.text._Z16reduceUnrolling8PiS_j:
        /* <DEDUP_REMOVED lines=8> */
[----:B------:R-:W-:-:S04]  /*0080*/  SHF.L.U32 R0, R0, 0x3, RZ ;  /* 0x0000000300007819 */ /* 0x000fc800000006ff */
[----:B--2---:R-:W-:-:S05]  /*0090*/  IADD3 R5, PT, PT, R0, R15, RZ ;  /* 0x0000000f00057210 */ /* 0x004fca0007ffe0ff */
[----:B------:R-:W-:-:S05]  /*00a0*/  IMAD R19, R14, 0x7, R5 ;  /* 0x000000070e137824 */ /* 0x000fca00078e0205 */
[----:B-1----:R-:W-:Y:S01]  /*00b0*/  ISETP.GE.U32.AND P0, PT, R19, UR4, PT ;  /* 0x0000000413007c0c */ /* 0x002fe2000bf06070 */
[----:B------:R-:W0:-:S12]  /*00c0*/  LDCU.64 UR4, c[0x0][0x358] ;  /* 0x00006b00ff0477ac */ /* 0x000e180008000a00 */
[----:B---3--:R-:W-:Y:S05]  /*00d0*/  @P0 BRA `(.L_x_59) ;  /* 0x0000000000700947 */ /* 0x008fea0003800000 */
[----:B------:R-:W1:Y:S01]  /*00e0*/  LDC.64 R6, c[0x0][0x380] ;  /* 0x0000e000ff067b82 */ /* 0x000e620000000a00 */
[----:B------:R-:W-:-:S04]  /*00f0*/  IMAD R25, R14, -0x6, R19 ;  /* 0xfffffffa0e197824 */ /* 0x000fc800078e0213 */
[----:B------:R-:W-:-:S05]  /*0100*/  IMAD.IADD R21, R14, 0x1, R25 ;  /* 0x000000010e157824 */ /* 0x000fca00078e0219 */
[----:B------:R-:W-:-:S05]  /*0110*/  IADD3 R23, PT, PT, R14, R21, RZ ;  /* 0x000000150e177210 */ /* 0x000fca0007ffe0ff */
[----:B------:R-:W-:-:S05]  /*0120*/  IMAD.IADD R9, R14, 0x1, R23 ;  /* 0x000000010e097824 */ /* 0x000fca00078e0217 */
[----:B------:R-:W-:Y:S01]  /*0130*/  IADD3 R11, PT, PT, R14, R9, RZ ;  /* 0x000000090e0b7210 */ /* 0x000fe20007ffe0ff */
        /* <DEDUP_REMOVED lines=22> */
.L_x_59:
[----:B0-----:R-:W-:Y:S05]  /*02a0*/  BSYNC.RECONVERGENT B0 ;  /* 0x0000000000007941 */ /* 0x001fea0003800200 */
.L_x_58:
[----:B------:R-:W-:Y:S01]  /*02b0*/  BAR.SYNC.DEFER_BLOCKING 0x0 ;  /* 0x0000000000007b1d */ /* 0x000fe20000010000 */
[----:B------:R-:W-:Y:S02]  /*02c0*/  ISETP.GE.U32.AND P0, PT, R14, 0x2, PT ;  /* 0x000000020e00780c */ /* 0x000fe40003f06070 */
[----:B------:R-:W-:-:S04]  /*02d0*/  LEA R2, P1, R0, R2, 0x2 ;  /* 0x0000000200027211 */ /* 0x000fc800078210ff */
[----:B------:R-:W-:-:S07]  /*02e0*/  LEA.HI.X R3, R0, R3, RZ, 0x2, P1 ;  /* 0x0000000300037211 */ /* 0x000fce00008f14ff */
[----:B------:R-:W-:Y:S05]  /*02f0*/  @!P0 BRA `(.L_x_60) ;  /* 0x00000000003c8947 */ /* 0x000fea0003800000 */
[----:B-1----:R-:W-:-:S07]  /*0300*/  IMAD.WIDE.U32 R4, R15, 0x4, R2 ;  /* 0x000000040f047825 */ /* 0x002fce00078e0002 */
.L_x_63:
        /* <DEDUP_REMOVED lines=9> */
.L_x_62:
[----:B------:R-:W-:Y:S05]  /*03a0*/  BSYNC.RECONVERGENT B0 ;  /* 0x0000000000007941 */ /* 0x000fea0003800200 */
.L_x_61:
[----:B------:R-:W-:Y:S01]  /*03b0*/  BAR.SYNC.DEFER_BLOCKING 0x0 ;  /* 0x0000000000007b1d */ /* 0x000fe20000010000 */
[----:B------:R-:W-:Y:S02]  /*03c0*/  ISETP.GT.U32.AND P0, PT, R14, 0x3, PT ;  /* 0x000000030e00780c */ /* 0x000fe40003f04070 */
[----:B------:R-:W-:-:S11]  /*03d0*/  MOV R14, R0 ;  /* 0x00000000000e7202 */ /* 0x000fd60000000f00 */
[----:B------:R-:W-:Y:S05]  /*03e0*/  @P0 BRA `(.L_x_63) ;  /* 0xfffffffc00c80947 */ /* 0x000fea000383ffff */
.L_x_60:
[----:B------:R-:W-:-:S13]  /*03f0*/  ISETP.NE.AND P0, PT, R15, RZ, PT ;  /* 0x000000ff0f00720c */ /* 0x000fda0003f05270 */
[----:B------:R-:W-:Y:S05]  /*0400*/  @P0 EXIT ;  /* 0x000000000000094d */ /* 0x000fea0003800000 */
[----:B------:R-:W2:Y:S01]  /*0410*/  LDG.E R3, desc[UR4][R2.64] ;  /* 0x0000000402037981 */ /* 0x000ea2000c1e1900 */
[----:B01----:R-:W0:Y:S02]  /*0420*/  LDC.64 R4, c[0x0][0x388] ;  /* 0x0000e200ff047b82 */ /* 0x003e240000000a00 */
[----:B0-----:R-:W-:-:S05]  /*0430*/  IMAD.WIDE.U32 R4, R17, 0x4, R4 ;  /* 0x0000000411047825 */ /* 0x001fca00078e0004 */
[----:B--2---:R-:W-:Y:S01]  /*0440*/  STG.E desc[UR4][R4.64], R3 ;  /* 0x0000000304007986 */ /* 0x004fe2000c101904 */
[----:B------:R-:W-:Y:S05]  /*0450*/  EXIT ;  /* 0x000000000000794d */ /* 0x000fea0003800000 */
.L_x_64:
        /* <DEDUP_REMOVED lines=10> */
.L_x_98:


//--------------------- .text._Z16reduceUnrolling4PiS_j --------------------------
	.section	.text._Z16reduceUnrolling4PiS_j,"ax",@progbits
	.align	128
        .global         _Z16reduceUnrolling4PiS_j
        .type           _Z16reduceUnrolling4PiS_j,@function
        .size           _Z16reduceUnrolling4PiS_j,(.L_x_99 - _Z16reduceUnrolling4PiS_j)
        .other          _Z16reduceUnrolling4PiS_j,@"STO_CUDA_ENTRY STV_DEFAULT"
_Z16reduceUnrolling4PiS_j:
.text._Z16reduceUnrolling4PiS_j:
[----:B------:R-:W-:Y:S01]  /*0000*/  LDC R1, c[0x0][0x37c] ;  /* 0x0000df00ff017b82 */ /* 0x000fe20000000800 */
[----:B------:R-:W0:Y:S07]  /*0010*/  S2R R0, SR_CTAID.X ;  /* 0x0000000000007919 */ /* 0x000e2e0000002500 */
[----:B------:R-:W0:Y:S01]  /*0020*/  LDC R3, c[0x0][0x360] ;  /* 0x0000d800ff037b82 */ /* 0x000e220000000800 */
[----:B------:R-:W1:Y:S01]  /*0030*/  LDCU UR4, c[0x0][0x390] ;  /* 0x00007200ff0477ac */ /* 0x000e620008000800 */
[----:B------:R-:W2:Y:S06]  /*0040*/  S2R R2, SR_TID.X ;  /* 0x0000000000027919 */ /* 0x000eac0000002100 */
[----:B------:R-:W3:Y:S01]  /*0050*/  LDC.64 R16, c[0x0][0x380] ;  /* 0x0000e000ff107b82 */ /* 0x000ee20000000a00 */
[----:B0-----:R-:W-:-:S05]  /*0060*/  IMAD R4, R0, R3, RZ ;  /* 0x0000000300047224 */ /* 0x001fca00078e02ff */
[----:B------:R-:W-:-:S04]  /*0070*/  SHF.L.U32 R13, R4, 0x2, RZ ;  /* 0x00000002040d7819 */ /* 0x000fc800000006ff */
[----:B--2---:R-:W-:-:S05]  /*0080*/  IADD3 R4, PT, PT, R13, R2, RZ ;  /* 0x000000020d047210 */ /* 0x004fca0007ffe0ff */
[----:B------:R-:W-:-:S05]  /*0090*/  IMAD R12, R3, 0x3, R4 ;  /* 0x00000003030c7824 */ /* 0x000fca00078e0204 */
[----:B-1----:R-:W-:Y:S01]  /*00a0*/  ISETP.GE.U32.AND P0, PT, R12, UR4, PT ;  /* 0x000000040c007c0c */ /* 0x002fe2000bf06070 */
[----:B------:R-:W0:-:S12]  /*00b0*/  LDCU.64 UR4, c[0x0][0x358] ;  /* 0x00006b00ff0477ac */ /* 0x000e180008000a00 */
[----:B------:R-:W1:Y:S01]  /*00c0*/  @!P0 LDC.64 R10, c[0x0][0x380] ;  /* 0x0000e000ff0a8b82 */ /* 0x000e620000000a00 */
[----:B------:R-:W-:-:S05]  /*00d0*/  @!P0 IMAD R6, R3, -0x2, R12 ;  /* 0xfffffffe03068824 */ /* 0x000fca00078e020c */
[----:B------:R-:W-:Y:S01]  /*00e0*/  @!P0 IADD3 R9, PT, PT, R3, R6, RZ ;  /* 0x0000000603098210 */ /* 0x000fe20007ffe0ff */
[----:B-1----:R-:W-:-:S04]  /*00f0*/  @!P0 IMAD.WIDE.U32 R6, R6, 0x4, R10 ;  /* 0x0000000406068825 */ /* 0x002fc800078e000a */
[--C-:B------:R-:W-:Y:S02]  /*0100*/  @!P0 IMAD.WIDE.U32 R8, R9, 0x4, R10.reuse ;  /* 0x0000000409088825 */ /* 0x100fe400078e000a */
[----:B0-----:R-:W2:Y:S02]  /*0110*/  @!P0 LDG.E R7, desc[UR4][R6.64] ;  /* 0x0000000406078981 */ /* 0x001ea4000c1e1900 */
[--C-:B------:R-:W-:Y:S02]  /*0120*/  @!P0 IMAD.WIDE.U32 R4, R4, 0x4, R10.reuse ;  /* 0x0000000404048825 */ /* 0x100fe400078e000a */
[----:B------:R-:W2:Y:S02]  /*0130*/  @!P0 LDG.E R8, desc[UR4][R8.64] ;  /* 0x0000000408088981 */ /* 0x000ea4000c1e1900 */
[----:B------:R-:W-:Y:S02]  /*0140*/  @!P0 IMAD.WIDE.U32 R10, R12, 0x4, R10 ;  /* 0x000000040c0a8825 */ /* 0x000fe400078e000a */
[----:B------:R-:W2:Y:S04]  /*0150*/  @!P0 LDG.E R12, desc[UR4][R4.64] ;  /* 0x00000004040c8981 */ /* 0x000ea8000c1e1900 */
[----:B------:R-:W4:Y:S01]  /*0160*/  @!P0 LDG.E R10, desc[UR4][R10.64] ;  /* 0x000000040a0a8981 */ /* 0x000f22000c1e1900 */
[----:B--2---:R-:W-:-:S05]  /*0170*/  @!P0 IADD3 R15, PT, PT, R8, R7, R12 ;  /* 0x00000007080f8210 */ /* 0x004fca0007ffe00c */
[----:B----4-:R-:W-:-:S05]  /*0180*/  @!P0 IMAD.IADD R15, R10, 0x1, R15 ;  /* 0x000000010a0f8824 */ /* 0x010fca00078e020f */
[----:B------:R0:W-:Y:S01]  /*0190*/  @!P0 STG.E desc[UR4][R4.64], R15 ;  /* 0x0000000f04008986 */ /* 0x0001e2000c101904 */
[----:B------:R-:W-:Y:S01]  /*01a0*/  BAR.SYNC.DEFER_BLOCKING 0x0 ;  /* 0x0000000000007b1d */ /* 0x000fe20000010000 */
[----:B------:R-:W-:Y:S02]  /*01b0*/  ISETP.GE.U32.AND P0, PT, R3, 0x2, PT ;  /* 0x000000020300780c */ /* 0x000fe40003f06070 */
[----:B---3--:R-:W-:-:S04]  /*01c0*/  LEA R12, P1, R13, R16, 0x2 ;  /* 0x000000100d0c7211 */ /* 0x008fc800078210ff */
[----:B------:R-:W-:-:S07]  /*01d0*/  LEA.HI.X R13, R13, R17, RZ, 0x2, P1 ;  /* 0x000000110d0d7211 */ /* 0x000fce00008f14ff */
[----:B0-----:R-:W-:Y:S05]  /*01e0*/  @!P0 BRA `(.L_x_65) ;  /* 0x00000000003c8947 */ /* 0x001fea0003800000 */
[----:B------:R-:W-:-:S07]  /*01f0*/  IMAD.WIDE.U32 R4, R2, 0x4, R12 ;  /* 0x0000000402047825 */ /* 0x000fce00078e000c */
.L_x_68:
        /* <DEDUP_REMOVED lines=9> */
.L_x_67:
[----:B------:R-:W-:Y:S05]  /*0290*/  BSYNC.RECONVERGENT B0 ;  /* 0x0000000000007941 */ /* 0x000fea0003800200 */
.L_x_66:
[----:B------:R-:W-:Y:S01]  /*02a0*/  BAR.SYNC.DEFER_BLOCKING 0x0 ;  /* 0x0000000000007b1d */ /* 0x000fe20000010000 */
[----:B------:R-:W-:Y:S01]  /*02b0*/  ISETP.GT.U32.AND P0, PT, R3, 0x3, PT ;  /* 0x000000030300780c */ /* 0x000fe20003f04070 */
[----:B------:R-:W-:-:S12]  /*02c0*/  IMAD.MOV.U32 R3, RZ, RZ, R11 ;  /* 0x000000ffff037224 */ /* 0x000fd800078e000b */
[----:B------:R-:W-:Y:S05]  /*02d0*/  @P0 BRA `(.L_x_68) ;  /* 0xfffffffc00c80947 */ /* 0x000fea000383ffff */
.L_x_65:
[----:B------:R-:W-:-:S13]  /*02e0*/  ISETP.NE.AND P0, PT, R2, RZ, PT ;  /* 0x000000ff0200720c */ /* 0x000fda0003f05270 */
[----:B------:R-:W-:Y:S05]  /*02f0*/  @P0 EXIT ;  /* 0x000000000000094d */ /* 0x000fea0003800000 */
[----:B------:R-:W2:Y:S01]  /*0300*/  LDG.E R13, desc[UR4][R12.64] ;  /* 0x000000040c0d7981 */ /* 0x000ea2000c1e1900 */
[----:B------:R-:W1:Y:S02]  /*0310*/  LDC.64 R2, c[0x0][0x388] ;  /* 0x0000e200ff027b82 */ /* 0x000e640000000a00 */
[----:B-1----:R-:W-:-:S05]  /*0320*/  IMAD.WIDE.U32 R2, R0, 0x4, R2 ;  /* 0x0000000400027825 */ /* 0x002fca00078e0002 */
[----:B--2---:R-:W-:Y:S01]  /*0330*/  STG.E desc[UR4][R2.64], R13 ;  /* 0x0000000d02007986 */ /* 0x004fe2000c101904 */
[----:B------:R-:W-:Y:S05]  /*0340*/  EXIT ;  /* 0x000000000000794d */ /* 0x000fea0003800000 */
.L_x_69:
        /* <DEDUP_REMOVED lines=11> */
.L_x_99:


//--------------------- .text._Z16reduceUnrolling2PiS_j --------------------------
	.section	.text._Z16reduceUnrolling2PiS_j,"ax",@progbits
	.align	128
        .global         _Z16reduceUnrolling2PiS_j
        .type           _Z16reduceUnrolling2PiS_j,@function
        .size           _Z16reduceUnrolling2PiS_j,(.L_x_100 - _Z16reduceUnrolling2PiS_j)
        .other          _Z16reduceUnrolling2PiS_j,@"STO_CUDA_ENTRY STV_DEFAULT"
_Z16reduceUnrolling2PiS_j:
.text._Z16reduceUnrolling2PiS_j:
[----:B------:R-:W-:Y:S01]  /*0000*/  LDC R1, c[0x0][0x37c] ;  /* 0x0000df00ff017b82 */ /* 0x000fe20000000800 */
[----:B------:R-:W0:Y:S01]  /*0010*/  S2R R0, SR_CTAID.X ;  /* 0x0000000000007919 */ /* 0x000e220000002500 */
[----:B------:R-:W0:Y:S06]  /*0020*/  LDCU UR6, c[0x0][0x360] ;  /* 0x00006c00ff0677ac */ /* 0x000e2c0008000800 */
[----:B------:R-:W1:Y:S01]  /*0030*/  LDC.64 R12, c[0x0][0x380] ;  /* 0x0000e000ff0c7b82 */ /* 0x000e620000000a00 */
[----:B------:R-:W2:Y:S01]  /*0040*/  S2R R10, SR_TID.X ;  /* 0x00000000000a7919 */ /* 0x000ea20000002100 */
[----:B------:R-:W3:Y:S01]  /*0050*/  LDCU UR4, c[0x0][0x390] ;  /* 0x00007200ff0477ac */ /* 0x000ee20008000800 */
[----:B0-----:R-:W-:-:S04]  /*0060*/  IMAD R2, R0, UR6, RZ ;  /* 0x0000000600027c24 */ /* 0x001fc8000f8e02ff */
[----:B------:R-:W-:-:S05]  /*0070*/  IMAD.SHL.U32 R7, R2, 0x2, RZ ;  /* 0x0000000202077824 */ /* 0x000fca00078e00ff */
[----:B--2---:R-:W-:-:S05]  /*0080*/  IADD3 R9, PT, PT, R7, R10, RZ ;  /* 0x0000000a07097210 */ /* 0x004fca0007ffe0ff */
[----:B------:R-:W-:-:S05]  /*0090*/  VIADD R3, R9, UR6 ;  /* 0x0000000609037c36 */ /* 0x000fca0008000000 */
[----:B---3--:R-:W-:Y:S01]  /*00a0*/  ISETP.GE.U32.AND P0, PT, R3, UR4, PT ;  /* 0x0000000403007c0c */ /* 0x008fe2000bf06070 */
[----:B------:R-:W0:-:S12]  /*00b0*/  LDCU.64 UR4, c[0x0][0x358] ;  /* 0x00006b00ff0477ac */ /* 0x000e180008000a00 */
[----:B------:R-:W2:Y:S02]  /*00c0*/  @!P0 LDC.64 R4, c[0x0][0x380] ;  /* 0x0000e000ff048b82 */ /* 0x000ea40000000a00 */
[----:B--2---:R-:W-:-:S04]  /*00d0*/  @!P0 IMAD.WIDE.U32 R2, R3, 0x4, R4 ;  /* 0x0000000403028825 */ /* 0x004fc800078e0004 */
[----:B------:R-:W-:Y:S02]  /*00e0*/  @!P0 IMAD.WIDE.U32 R4, R9, 0x4, R4 ;  /* 0x0000000409048825 */ /* 0x000fe400078e0004 */
[----:B0-----:R-:W2:Y:S04]  /*00f0*/  @!P0 LDG.E R2, desc[UR4][R2.64] ;  /* 0x0000000402028981 */ /* 0x001ea8000c1e1900 */
[----:B------:R-:W2:Y:S01]  /*0100*/  @!P0 LDG.E R9, desc[UR4][R4.64] ;  /* 0x0000000404098981 */ /* 0x000ea2000c1e1900 */
[----:B------:R-:W-:Y:S01]  /*0110*/  IMAD.U32 R8, RZ, RZ, UR6 ;  /* 0x00000006ff087e24 */ /* 0x000fe2000f8e00ff */
[----:B-1----:R-:W-:-:S04]  /*0120*/  LEA R6, P1, R7, R12, 0x2 ;  /* 0x0000000c07067211 */ /* 0x002fc800078210ff */
[----:B------:R-:W-:Y:S02]  /*0130*/  LEA.HI.X R7, R7, R13, RZ, 0x2, P1 ;  /* 0x0000000d07077211 */ /* 0x000fe400008f14ff */
[----:B--2---:R-:W-:-:S05]  /*0140*/  @!P0 IADD3 R9, PT, PT, R2, R9, RZ ;  /* 0x0000000902098210 */ /* 0x004fca0007ffe0ff */
[----:B------:R0:W-:Y:S01]  /*0150*/  @!P0 STG.E desc[UR4][R4.64], R9 ;  /* 0x0000000904008986 */ /* 0x0001e2000c101904 */
[----:B------:R-:W-:Y:S01]  /*0160*/  BAR.SYNC.DEFER_BLOCKING 0x0 ;  /* 0x0000000000007b1d */ /* 0x000fe20000010000 */
[----:B------:R-:W-:-:S13]  /*0170*/  ISETP.GE.U32.AND P0, PT, R8, 0x2, PT ;  /* 0x000000020800780c */ /* 0x000fda0003f06070 */
[----:B0-----:R-:W-:Y:S05]  /*0180*/  @!P0 BRA `(.L_x_70) ;  /* 0x00000000003c8947 */ /* 0x001fea0003800000 */
[----:B------:R-:W-:-:S07]  /*0190*/  IMAD.WIDE.U32 R2, R10, 0x4, R6 ;  /* 0x000000040a027825 */ /* 0x000fce00078e0006 */
.L_x_73:
        /* <DEDUP_REMOVED lines=9> */
.L_x_72:
[----:B------:R-:W-:Y:S05]  /*0230*/  BSYNC.RECONVERGENT B0 ;  /* 0x0000000000007941 */ /* 0x000fea0003800200 */
.L_x_71:
[----:B------:R-:W-:Y:S01]  /*0240*/  BAR.SYNC.DEFER_BLOCKING 0x0 ;  /* 0x0000000000007b1d */ /* 0x000fe20000010000 */
[----:B------:R-:W-:Y:S01]  /*0250*/  ISETP.GT.U32.AND P0, PT, R8, 0x3, PT ;  /* 0x000000030800780c */ /* 0x000fe20003f04070 */
[----:B------:R-:W-:-:S12]  /*0260*/  IMAD.MOV.U32 R8, RZ, RZ, R11 ;  /* 0x000000ffff087224 */ /* 0x000fd800078e000b */
[----:B------:R-:W-:Y:S05]  /*0270*/  @P0 BRA `(.L_x_73) ;  /* 0xfffffffc00c80947 */ /* 0x000fea000383ffff */
.L_x_70:
[----:B------:R-:W-:-:S13]  /*0280*/  ISETP.NE.AND P0, PT, R10, RZ, PT ;  /* 0x000000ff0a00720c */ /* 0x000fda0003f05270 */
[----:B------:R-:W-:Y:S05]  /*0290*/  @P0 EXIT ;  /* 0x000000000000094d */ /* 0x000fea0003800000 */
[----:B------:R-:W2:Y:S01]  /*02a0*/  LDG.E R7, desc[UR4][R6.64] ;  /* 0x0000000406077981 */ /* 0x000ea2000c1e1900 */
[----:B0-----:R-:W0:Y:S02]  /*02b0*/  LDC.64 R2, c[0x0][0x388] ;  /* 0x0000e200ff027b82 */ /* 0x001e240000000a00 */
[----:B0-----:R-:W-:-:S05]  /*02c0*/  IMAD.WIDE.U32 R2, R0, 0x4, R2 ;  /* 0x0000000400027825 */ /* 0x001fca00078e0002 */
[----:B--2---:R-:W-:Y:S01]  /*02d0*/  STG.E desc[UR4][R2.64], R7 ;  /* 0x0000000702007986 */ /* 0x004fe2000c101904 */
[----:B------:R-:W-:Y:S05]  /*02e0*/  EXIT ;  /* 0x000000000000794d */ /* 0x000fea0003800000 */
.L_x_74:
        /* <DEDUP_REMOVED lines=9> */
.L_x_100:


//--------------------- .text._Z17reduceInterleavedPiS_j --------------------------
	.section	.text._Z17reduceInterleavedPiS_j,"ax",@progbits
	.align	128
        .global         _Z17reduceInterleavedPiS_j
        .type           _Z17reduceInterleavedPiS_j,@function
        .size           _Z17reduceInterleavedPiS_j,(.L_x_101 - _Z17reduceInterleavedPiS_j)
        .other          _Z17reduceInterleavedPiS_j,@"STO_CUDA_ENTRY STV_DEFAULT"
_Z17reduceInterleavedPiS_j:
.text._Z17reduceInterleavedPiS_j:
[----:B------:R-:W-:Y:S01]  /*0000*/  LDC R1, c[0x0][0x37c] ;  /* 0x0000df00ff017b82 */ /* 0x000fe20000000800 */
[----:B------:R-:W0:Y:S01]  /*0010*/  S2R R11, SR_CTAID.X ;  /* 0x00000000000b7919 */ /* 0x000e220000002500 */
[----:B------:R-:W0:Y:S06]  /*0020*/  LDCU UR4, c[0x0][0x360] ;  /* 0x00006c00ff0477ac */ /* 0x000e2c0008000800 */
[----:B------:R-:W1:Y:S01]  /*0030*/  LDC.64 R2, c[0x0][0x380] ;  /* 0x0000e000ff027b82 */ /* 0x000e620000000a00 */
[----:B------:R-:W2:Y:S01]  /*0040*/  S2R R8, SR_TID.X ;  /* 0x0000000000087919 */ /* 0x000ea20000002100 */
[----:B------:R-:W3:Y:S01]  /*0050*/  LDCU UR5, c[0x0][0x390] ;  /* 0x00007200ff0577ac */ /* 0x000ee20008000800 */
[----:B0-----:R-:W-:-:S04]  /*0060*/  IMAD R5, R11, UR4, RZ ;  /* 0x000000040b057c24 */ /* 0x001fc8000f8e02ff */
[----:B--2---:R-:W-:-:S05]  /*0070*/  IMAD.IADD R0, R5, 0x1, R8 ;  /* 0x0000000105007824 */ /* 0x004fca00078e0208 */
[----:B---3--:R-:W-:Y:S01]  /*0080*/  ISETP.GE.U32.AND P0, PT, R0, UR5, PT ;  /* 0x0000000500007c0c */ /* 0x008fe2000bf06070 */
[----:B------:R-:W-:-:S12]  /*0090*/  IMAD.U32 R0, RZ, RZ, UR4 ;  /* 0x00000004ff007e24 */ /* 0x000fd8000f8e00ff */
[----:B-1----:R-:W-:Y:S05]  /*00a0*/  @P0 EXIT ;  /* 0x000000000000094d */ /* 0x002fea0003800000 */
[----:B------:R-:W-:Y:S01]  /*00b0*/  ISETP.GE.U32.AND P0, PT, R0, 0x2, PT ;  /* 0x000000020000780c */ /* 0x000fe20003f06070 */
[----:B------:R-:W0:Y:S01]  /*00c0*/  LDCU.64 UR4, c[0x0][0x358] ;  /* 0x00006b00ff0477ac */ /* 0x000e220008000a00 */
[----:B------:R-:W-:-:S11]  /*00d0*/  IMAD.WIDE.U32 R2, R5, 0x4, R2 ;  /* 0x0000000405027825 */ /* 0x000fd600078e0002 */
[----:B------:R-:W-:Y:S05]  /*00e0*/  @!P0 BRA `(.L_x_75) ;  /* 0x00000000003c8947 */ /* 0x000fea0003800000 */
[----:B------:R-:W-:-:S07]  /*00f0*/  IMAD.WIDE.U32 R4, R8, 0x4, R2 ;  /* 0x0000000408047825 */ /* 0x000fce00078e0002 */
.L_x_78:
[----:B------:R-:W-:Y:S01]  /*0100*/  SHF.R.U32.HI R13, RZ, 0x1, R0 ;  /* 0x00000001ff0d7819 */ /* 0x000fe20000011600 */
[----:B------:R-:W-:Y:S03]  /*0110*/  BSSY.RECONVERGENT B0, `(.L_x_76) ;  /* 0x0000008000007945 */ /* 0x000fe60003800200 */
[----:B------:R-:W-:-:S13]  /*0120*/  ISETP.GE.U32.AND P0, PT, R8, R13, PT ;  /* 0x0000000d0800720c */ /* 0x000fda0003f06070 */
[----:B-1----:R-:W-:Y:S05]  /*0130*/  @P0 BRA `(.L_x_77) ;  /* 0x0000000000140947 */ /* 0x002fea0003800000 */
[----:B------:R-:W-:Y:S01]  /*0140*/  IMAD.WIDE.U32 R6, R13, 0x4, R4 ;  /* 0x000000040d067825 */ /* 0x000fe200078e0004 */
[----:B0-----:R-:W2:Y:S05]  /*0150*/  LDG.E R9, desc[UR4][R4.64] ;  /* 0x0000000404097981 */ /* 0x001eaa000c1e1900 */
[----:B------:R-:W2:Y:S02]  /*0160*/  LDG.E R6, desc[UR4][R6.64] ;  /* 0x0000000406067981 */ /* 0x000ea4000c1e1900 */
[----:B--2---:R-:W-:-:S05]  /*0170*/  IADD3 R9, PT, PT, R6, R9, RZ ;  /* 0x0000000906097210 */ /* 0x004fca0007ffe0ff */
[----:B------:R1:W-:Y:S02]  /*0180*/  STG.E desc[UR4][R4.64], R9 ;  /* 0x0000000904007986 */ /* 0x0003e4000c101904 */
.L_x_77:
[----:B0-----:R-:W-:Y:S05]  /*0190*/  BSYNC.RECONVERGENT B0 ;  /* 0x0000000000007941 */ /* 0x001fea0003800200 */
.L_x_76:
[----:B------:R-:W-:Y:S01]  /*01a0*/  BAR.SYNC.DEFER_BLOCKING 0x0 ;  /* 0x0000000000007b1d */ /* 0x000fe20000010000 */
[----:B------:R-:W-:Y:S02]  /*01b0*/  ISETP.GT.U32.AND P0, PT, R0, 0x3, PT ;  /* 0x000000030000780c */ /* 0x000fe40003f04070 */
[----:B------:R-:W-:-:S11]  /*01c0*/  MOV R0, R13 ;  /* 0x0000000d00007202 */ /* 0x000fd60000000f00 */
[----:B------:R-:W-:Y:S05]  /*01d0*/  @P0 BRA `(.L_x_78) ;  /* 0xfffffffc00c80947 */ /* 0x000fea000383ffff */
.L_x_75:
[----:B------:R-:W-:-:S13]  /*01e0*/  ISETP.NE.AND P0, PT, R8, RZ, PT ;  /* 0x000000ff0800720c */ /* 0x000fda0003f05270 */
[----:B0-----:R-:W-:Y:S05]  /*01f0*/  @P0 EXIT ;  /* 0x000000000000094d */ /* 0x001fea0003800000 */
[----:B------:R-:W2:Y:S01]  /*0200*/  LDG.E R3, desc[UR4][R2.64] ;  /* 0x0000000402037981 */ /* 0x000ea2000c1e1900 */
[----:B-1----:R-:W0:Y:S02]  /*0210*/  LDC.64 R4, c[0x0][0x388] ;  /* 0x0000e200ff047b82 */ /* 0x002e240000000a00 */
[----:B0-----:R-:W-:-:S05]  /*0220*/  IMAD.WIDE.U32 R4, R11, 0x4, R4 ;  /* 0x000000040b047825 */ /* 0x001fca00078e0004 */
[----:B--2---:R-:W-:Y:S01]  /*0230*/  STG.E desc[UR4][R4.64], R3 ;  /* 0x0000000304007986 */ /* 0x004fe2000c101904 */
[----:B------:R-:W-:Y:S05]  /*0240*/  EXIT ;  /* 0x000000000000794d */ /* 0x000fea0003800000 */
.L_x_79:
        /* <DEDUP_REMOVED lines=11> */
.L_x_101:


//--------------------- .text._Z20reduceNeighboredLessPiS_j --------------------------
	.section	.text._Z20reduceNeighboredLessPiS_j,"ax",@progbits
	.align	128
        .global         _Z20reduceNeighboredLessPiS_j
        .type           _Z20reduceNeighboredLessPiS_j,@function
        .size           _Z20reduceNeighboredLessPiS_j,(.L_x_102 - _Z20reduceNeighboredLessPiS_j)
        .other          _Z20reduceNeighboredLessPiS_j,@"STO_CUDA_ENTRY STV_DEFAULT"
_Z20reduceNeighboredLessPiS_j:
.text._Z20reduceNeighboredLessPiS_j:
[----:B------:R-:W-:Y:S01]  /*0000*/  LDC R1, c[0x0][0x37c] ;  /* 0x0000df00ff017b82 */ /* 0x000fe20000000800 */
[----:B------:R-:W0:Y:S01]  /*0010*/  S2R R11, SR_CTAID.X ;  /* 0x00000000000b7919 */ /* 0x000e220000002500 */
[----:B------:R-:W0:Y:S01]  /*0020*/  LDCU UR6, c[0x0][0x360] ;  /* 0x00006c00ff0677ac */ /* 0x000e220008000800 */
[----:B------:R-:W1:Y:S01]  /*0030*/  S2R R0, SR_TID.X ;  /* 0x0000000000007919 */ /* 0x000e620000002100 */
[----:B------:R-:W2:Y:S01]  /*0040*/  LDCU UR4, c[0x0][0x390] ;  /* 0x00007200ff0477ac */ /* 0x000ea20008000800 */
[----:B0-----:R-:W-:-:S05]  /*0050*/  IMAD R5, R11, UR6, RZ ;  /* 0x000000060b057c24 */ /* 0x001fca000f8e02ff */
[----:B-1----:R-:W-:-:S04]  /*0060*/  IADD3 R2, PT, PT, R5, R0, RZ ;  /* 0x0000000005027210 */ /* 0x002fc80007ffe0ff */
[----:B--2---:R-:W-:Y:S02]  /*0070*/  ISETP.GE.U32.AND P0, PT, R2, UR4, PT ;  /* 0x0000000402007c0c */ /* 0x004fe4000bf06070 */
[----:B------:R-:W0:Y:S11]  /*0080*/  LDC.64 R2, c[0x0][0x380] ;  /* 0x0000e000ff027b82 */ /* 0x000e360000000a00 */
[----:B------:R-:W-:Y:S05]  /*0090*/  @P0 EXIT ;  /* 0x000000000000094d */ /* 0x000fea0003800000 */
[----:B------:R-:W-:Y:S01]  /*00a0*/  UISETP.GE.U32.AND UP0, UPT, UR6, 0x2, UPT ;  /* 0x000000020600788c */ /* 0x000fe2000bf06070 */
[----:B0-----:R-:W-:Y:S01]  /*00b0*/  IMAD.WIDE.U32 R2, R5, 0x4, R2 ;  /* 0x0000000405027825 */ /* 0x001fe200078e0002 */
[----:B------:R-:W0:Y:S07]  /*00c0*/  LDCU.64 UR8, c[0x0][0x358] ;  /* 0x00006b00ff0877ac */ /* 0x000e2e0008000a00 */
[----:B------:R-:W-:Y:S05]  /*00d0*/  BRA.U !UP0, `(.L_x_80) ;  /* 0x0000000108487547 */ /* 0x000fea000b800000 */
[----:B------:R-:W-:-:S05]  /*00e0*/  UMOV UR4, 0x1 ;  /* 0x0000000100047882 */ /* 0x000fca0000000000 */
.L_x_83:
[----:B------:R-:W-:Y:S01]  /*00f0*/  USHF.L.U32 UR5, UR4, 0x1, URZ ;  /* 0x0000000104057899 */ /* 0x000fe200080006ff */
[----:B------:R-:W-:Y:S05]  /*0100*/  BSSY.RECONVERGENT B0, `(.L_x_81) ;  /* 0x000000b000007945 */ /* 0x000fea0003800200 */
[----:B-1----:R-:W-:-:S05]  /*0110*/  IMAD R7, R0, UR5, RZ ;  /* 0x0000000500077c24 */ /* 0x002fca000f8e02ff */
[----:B------:R-:W-:-:S13]  /*0120*/  ISETP.GE.U32.AND P0, PT, R7, UR6, PT ;  /* 0x0000000607007c0c */ /* 0x000fda000bf06070 */
[----:B------:R-:W-:Y:S05]  /*0130*/  @P0 BRA `(.L_x_82) ;  /* 0x00000000001c0947 */ /* 0x000fea0003800000 */
[C---:B------:R-:W-:Y:S01]  /*0140*/  IADD3 R5, PT, PT, R7.reuse, UR4, RZ ;  /* 0x0000000407057c10 */ /* 0x040fe2000fffe0ff */
[----:B------:R-:W-:-:S04]  /*0150*/  IMAD.WIDE.U32 R6, R7, 0x4, R2 ;  /* 0x0000000407067825 */ /* 0x000fc800078e0002 */
[----:B------:R-:W-:Y:S01]  /*0160*/  IMAD.WIDE.U32 R4, R5, 0x4, R2 ;  /* 0x0000000405047825 */ /* 0x000fe200078e0002 */
[----:B0-----:R-:W2:Y:S05]  /*0170*/  LDG.E R9, desc[UR8][R6.64] ;  /* 0x0000000806097981 */ /* 0x001eaa000c1e1900 */
[----:B------:R-:W2:Y:S02]  /*0180*/  LDG.E R4, desc[UR8][R4.64] ;  /* 0x0000000804047981 */ /* 0x000ea4000c1e1900 */
[----:B--2---:R-:W-:-:S05]  /*0190*/  IADD3 R9, PT, PT, R4, R9, RZ ;  /* 0x0000000904097210 */ /* 0x004fca0007ffe0ff */
[----:B------:R1:W-:Y:S02]  /*01a0*/  STG.E desc[UR8][R6.64], R9 ;  /* 0x0000000906007986 */ /* 0x0003e4000c101908 */
.L_x_82:
[----:B0-----:R-:W-:Y:S05]  /*01b0*/  BSYNC.RECONVERGENT B0 ;  /* 0x0000000000007941 */ /* 0x001fea0003800200 */
.L_x_81:
[----:B------:R-:W-:Y:S01]  /*01c0*/  BAR.SYNC.DEFER_BLOCKING 0x0 ;  /* 0x0000000000007b1d */ /* 0x000fe20000010000 */
[----:B------:R-:W-:-:S05]  /*01d0*/  UISETP.GE.U32.AND UP0, UPT, UR5, UR6, UPT ;  /* 0x000000060500728c */ /* 0x000fca000bf06070 */
[----:B------:R-:W-:-:S04]  /*01e0*/  UMOV UR4, UR5 ;  /* 0x0000000500047c82 */ /* 0x000fc80008000000 */
[----:B------:R-:W-:Y:S05]  /*01f0*/  BRA.U !UP0, `(.L_x_83) ;  /* 0xfffffffd08bc7547 */ /* 0x000fea000b83ffff */
.L_x_80:
[----:B------:R-:W-:-:S13]  /*0200*/  ISETP.NE.AND P0, PT, R0, RZ, PT ;  /* 0x000000ff0000720c */ /* 0x000fda0003f05270 */
[----:B0-----:R-:W-:Y:S05]  /*0210*/  @P0 EXIT ;  /* 0x000000000000094d */ /* 0x001fea0003800000 */
[----:B------:R-:W2:Y:S01]  /*0220*/  LDG.E R3, desc[UR8][R2.64] ;  /* 0x0000000802037981 */ /* 0x000ea2000c1e1900 */
[----:B------:R-:W0:Y:S02]  /*0230*/  LDC.64 R4, c[0x0][0x388] ;  /* 0x0000e200ff047b82 */ /* 0x000e240000000a00 */
[----:B0-----:R-:W-:-:S05]  /*0240*/  IMAD.WIDE.U32 R4, R11, 0x4, R4 ;  /* 0x000000040b047825 */ /* 0x001fca00078e0004 */
[----:B--2---:R-:W-:Y:S01]  /*0250*/  STG.E desc[UR8][R4.64], R3 ;  /* 0x0000000304007986 */ /* 0x004fe2000c101908 */
[----:B------:R-:W-:Y:S05]  /*0260*/  EXIT ;  /* 0x000000000000794d */ /* 0x000fea0003800000 */
.L_x_84:
        /* <DEDUP_REMOVED lines=9> */
.L_x_102:


//--------------------- .text._Z16reduceNeighboredPiS_j --------------------------
	.section	.text._Z16reduceNeighboredPiS_j,"ax",@progbits
	.align	128
        .global         _Z16reduceNeighboredPiS_j
        .type           _Z16reduceNeighboredPiS_j,@function
        .size           _Z16reduceNeighboredPiS_j,(.L_x_103 - _Z16reduceNeighboredPiS_j)
        .other          _Z16reduceNeighboredPiS_j,@"STO_CUDA_ENTRY STV_DEFAULT"
_Z16reduceNeighboredPiS_j:
.text._Z16reduceNeighboredPiS_j:
[----:B------:R-:W-:Y:S01]  /*0000*/  LDC R1, c[0x0][0x37c] ;  /* 0x0000df00ff017b82 */ /* 0x000fe20000000800 */
[----:B------:R-:W0:Y:S01]  /*0010*/  S2R R13, SR_CTAID.X ;  /* 0x00000000000d7919 */ /* 0x000e220000002500 */
[----:B------:R-:W0:Y:S06]  /*0020*/  LDCU UR4, c[0x0][0x360] ;  /* 0x00006c00ff0477ac */ /* 0x000e2c0008000800 */
[----:B------:R-:W1:Y:S01]  /*0030*/  LDC.64 R2, c[0x0][0x380] ;  /* 0x0000e000ff027b82 */ /* 0x000e620000000a00 */
[----:B------:R-:W2:Y:S01]  /*0040*/  S2R R11, SR_TID.X ;  /* 0x00000000000b7919 */ /* 0x000ea20000002100 */
[----:B------:R-:W3:Y:S01]  /*0050*/  LDCU UR5, c[0x0][0x390] ;  /* 0x00007200ff0577ac */ /* 0x000ee20008000800 */
[----:B0-----:R-:W-:-:S05]  /*0060*/  IMAD R5, R13, UR4, RZ ;  /* 0x000000040d057c24 */ /* 0x001fca000f8e02ff */
[----:B--2---:R-:W-:-:S04]  /*0070*/  IADD3 R0, PT, PT, R5, R11, RZ ;  /* 0x0000000b05007210 */ /* 0x004fc80007ffe0ff */
[----:B---3--:R-:W-:-:S13]  /*0080*/  ISETP.GE.U32.AND P0, PT, R0, UR5, PT ;  /* 0x0000000500007c0c */ /* 0x008fda000bf06070 */
[----:B-1----:R-:W-:Y:S05]  /*0090*/  @P0 EXIT ;  /* 0x000000000000094d */ /* 0x002fea0003800000 */
[----:B------:R-:W-:Y:S01]  /*00a0*/  UISETP.GE.U32.AND UP0, UPT, UR4, 0x2, UPT ;  /* 0x000000020400788c */ /* 0x000fe2000bf06070 */
[----:B------:R-:W-:Y:S01]  /*00b0*/  IMAD.WIDE.U32 R2, R5, 0x4, R2 ;  /* 0x0000000405027825 */ /* 0x000fe200078e0002 */
[----:B------:R-:W0:Y:S07]  /*00c0*/  LDCU.64 UR6, c[0x0][0x358] ;  /* 0x00006b00ff0677ac */ /* 0x000e2e0008000a00 */
[----:B------:R-:W-:Y:S05]  /*00d0*/  BRA.U !UP0, `(.L_x_85) ;  /* 0x0000000108447547 */ /* 0x000fea000b800000 */
[----:B------:R-:W-:Y:S02]  /*00e0*/  HFMA2 R7, -RZ, RZ, 0, 5.9604644775390625e-08 ;  /* 0x00000001ff077431 */ /* 0x000fe400000001ff */
[----:B------:R-:W-:-:S07]  /*00f0*/  IMAD.WIDE.U32 R4, R11, 0x4, R2 ;  /* 0x000000040b047825 */ /* 0x000fce00078e0002 */
.L_x_88:
[----:B------:R-:W-:Y:S01]  /*0100*/  SHF.L.U32 R8, R7, 0x1, RZ ;  /* 0x0000000107087819 */ /* 0x000fe200000006ff */
[----:B------:R-:W-:Y:S04]  /*0110*/  BSSY.RECONVERGENT B0, `(.L_x_86) ;  /* 0x0000009000007945 */ /* 0x000fe80003800200 */
[----:B------:R-:W-:-:S05]  /*0120*/  VIADD R0, R8, 0xffffffff ;  /* 0xffffffff08007836 */ /* 0x000fca0000000000 */
[----:B------:R-:W-:-:S13]  /*0130*/  LOP3.LUT P0, RZ, R0, R11, RZ, 0xc0, !PT ;  /* 0x0000000b00ff7212 */ /* 0x000fda000780c0ff */
[----:B-1----:R-:W-:Y:S05]  /*0140*/  @P0 BRA `(.L_x_87) ;  /* 0x0000000000140947 */ /* 0x002fea0003800000 */
[----:B------:R-:W-:Y:S01]  /*0150*/  IMAD.WIDE R6, R7, 0x4, R4 ;  /* 0x0000000407067825 */ /* 0x000fe200078e0204 */
[----:B0-----:R-:W2:Y:S05]  /*0160*/  LDG.E R9, desc[UR6][R4.64] ;  /* 0x0000000604097981 */ /* 0x001eaa000c1e1900 */
[----:B------:R-:W2:Y:S02]  /*0170*/  LDG.E R6, desc[UR6][R6.64] ;  /* 0x0000000606067981 */ /* 0x000ea4000c1e1900 */
[----:B--2---:R-:W-:-:S05]  /*0180*/  IADD3 R9, PT, PT, R6, R9, RZ ;  /* 0x0000000906097210 */ /* 0x004fca0007ffe0ff */
[----:B------:R1:W-:Y:S02]  /*0190*/  STG.E desc[UR6][R4.64], R9 ;  /* 0x0000000904007986 */ /* 0x0003e4000c101906 */
.L_x_87:
[----:B0-----:R-:W-:Y:S05]  /*01a0*/  BSYNC.RECONVERGENT B0 ;  /* 0x0000000000007941 */ /* 0x001fea0003800200 */
.L_x_86:
[----:B------:R-:W-:Y:S01]  /*01b0*/  BAR.SYNC.DEFER_BLOCKING 0x0 ;  /* 0x0000000000007b1d */ /* 0x000fe20000010000 */
[----:B------:R-:W-:Y:S01]  /*01c0*/  ISETP.GE.U32.AND P0, PT, R8, UR4, PT ;  /* 0x0000000408007c0c */ /* 0x000fe2000bf06070 */
[----:B------:R-:W-:-:S12]  /*01d0*/  IMAD.MOV.U32 R7, RZ, RZ, R8 ;  /* 0x000000ffff077224 */ /* 0x000fd800078e0008 */
[----:B------:R-:W-:Y:S05]  /*01e0*/  @!P0 BRA `(.L_x_88) ;  /* 0xfffffffc00c48947 */ /* 0x000fea000383ffff */
.L_x_85:
[----:B------:R-:W-:-:S13]  /*01f0*/  ISETP.NE.AND P0, PT, R11, RZ, PT ;  /* 0x000000ff0b00720c */ /* 0x000fda0003f05270 */
[----:B0-----:R-:W-:Y:S05]  /*0200*/  @P0 EXIT ;  /* 0x000000000000094d */ /* 0x001fea0003800000 */
[----:B------:R-:W2:Y:S01]  /*0210*/  LDG.E R3, desc[UR6][R2.64] ;  /* 0x0000000602037981 */ /* 0x000ea2000c1e1900 */
[----:B-1----:R-:W0:Y:S02]  /*0220*/  LDC.64 R4, c[0x0][0x388] ;  /* 0x0000e200ff047b82 */ /* 0x002e240000000a00 */
[----:B0-----:R-:W-:-:S05]  /*0230*/  IMAD.WIDE.U32 R4, R13, 0x4, R4 ;  /* 0x000000040d047825 */ /* 0x001fca00078e0004 */
[----:B--2---:R-:W-:Y:S01]  /*0240*/  STG.E desc[UR6][R4.64], R3 ;  /* 0x0000000304007986 */ /* 0x004fe2000c101906 */
[----:B------:R-:W-:Y:S05]  /*0250*/  EXIT ;  /* 0x000000000000794d */ /* 0x000fea0003800000 */
.L_x_89:
        /* <DEDUP_REMOVED lines=10> */
.L_x_103:


//--------------------- .nv.shared.reserved.0     --------------------------
	.section	.nv.shared.reserved.0,"aw",@nobits
	.weak		__nv_reservedSMEM_offset_0_alias
	.size		__nv_reservedSMEM_offset_0_alias, 0, 64
	.other		__nv_reservedSMEM_offset_0_alias,@"STO_CUDA_RESERVED_SHARED STV_DEFAULT"
__nv_reservedSMEM_offset_0_alias:
	.zero		0
	.zero		64


//--------------------- .nv.constant0._Z20reduceCompleteUnrollILj64EEvPiS0_j --------------------------
	.section	.nv.constant0._Z20reduceCompleteUnrollILj64EEvPiS0_j,"a",@progbits
	.sectionflags	@""
	.align	4
.nv.constant0._Z20reduceCompleteUnrollILj64EEvPiS0_j:
	.zero		916


//--------------------- .nv.constant0._Z20reduceCompleteUnrollILj128EEvPiS0_j --------------------------
	.section	.nv.constant0._Z20reduceCompleteUnrollILj128EEvPiS0_j,"a",@progbits
	.sectionflags	@""
	.align	4
.nv.constant0._Z20reduceCompleteUnrollILj128EEvPiS0_j:
	.zero		916


//--------------------- .nv.constant0._Z20reduceCompleteUnrollILj256EEvPiS0_j --------------------------
	.section	.nv.constant0._Z20reduceCompleteUnrollILj256EEvPiS0_j,"a",@progbits
	.sectionflags	@""
	.align	4
.nv.constant0._Z20reduceCompleteUnrollILj256EEvPiS0_j:
	.zero		916


//--------------------- .nv.constant0._Z20reduceCompleteUnrollILj512EEvPiS0_j --------------------------
	.section	.nv.constant0._Z20reduceCompleteUnrollILj512EEvPiS0_j,"a",@progbits
	.sectionflags	@""
	.align	4
.nv.constant0._Z20reduceCompleteUnrollILj512EEvPiS0_j:
	.zero		916


//--------------------- .nv.constant0._Z20reduceCompleteUnrollILj1024EEvPiS0_j --------------------------
	.section	.nv.constant0._Z20reduceCompleteUnrollILj1024EEvPiS0_j,"a",@progbits
	.sectionflags	@""
	.align	4
.nv.constant0._Z20reduceCompleteUnrollILj1024EEvPiS0_j:
	.zero		916


//--------------------- .nv.constant0._Z17reduceUnrollWarpsPiS_j --------------------------
	.section	.nv.constant0._Z17reduceUnrollWarpsPiS_j,"a",@progbits
	.sectionflags	@""
	.align	4
.nv.constant0._Z17reduceUnrollWarpsPiS_j:
	.zero		916


//--------------------- .nv.constant0._Z26reduceCompleteUnrollWarps8PiS_j --------------------------
	.section	.nv.constant0._Z26reduceCompleteUnrollWarps8PiS_j,"a",@progbits
	.sectionflags	@""
	.align	4
.nv.constant0._Z26reduceCompleteUnrollWarps8PiS_j:
	.zero		916


//--------------------- .nv.constant0._Z18reduceUnrollWarps8PiS_j --------------------------
	.section	.nv.constant0._Z18reduceUnrollWarps8PiS_j,"a",@progbits
	.sectionflags	@""
	.align	4
.nv.constant0._Z18reduceUnrollWarps8PiS_j:
	.zero		916


//--------------------- .nv.constant0._Z16reduceUnrolling8PiS_j --------------------------
	.section	.nv.constant0._Z16reduceUnrolling8PiS_j,"a",@progbits
	.sectionflags	@""
	.align	4
.nv.constant0._Z16reduceUnrolling8PiS_j:
	.zero		916


//--------------------- .nv.constant0._Z16reduceUnrolling4PiS_j --------------------------
	.section	.nv.constant0._Z16reduceUnrolling4PiS_j,"a",@progbits
	.sectionflags	@""
	.align	4
.nv.constant0._Z16reduceUnrolling4PiS_j:
	.zero		916


//--------------------- .nv.constant0._Z16reduceUnrolling2PiS_j --------------------------
	.section	.nv.constant0._Z16reduceUnrolling2PiS_j,"a",@progbits
	.sectionflags	@""
	.align	4
.nv.constant0._Z16reduceUnrolling2PiS_j:
	.zero		916


//--------------------- .nv.constant0._Z17reduceInterleavedPiS_j --------------------------
	.section	.nv.constant0._Z17reduceInterleavedPiS_j,"a",@progbits
	.sectionflags	@""
	.align	4
.nv.constant0._Z17reduceInterleavedPiS_j:
	.zero		916


//--------------------- .nv.constant0._Z20reduceNeighboredLessPiS_j --------------------------
	.section	.nv.constant0._Z20reduceNeighboredLessPiS_j,"a",@progbits
	.sectionflags	@""
	.align	4
.nv.constant0._Z20reduceNeighboredLessPiS_j:
	.zero		916


//--------------------- .nv.constant0._Z16reduceNeighboredPiS_j --------------------------
	.section	.nv.constant0._Z16reduceNeighboredPiS_j,"a",@progbits
	.sectionflags	@""
	.align	4
.nv.constant0._Z16reduceNeighboredPiS_j:
	.zero		916


//--------------------- SYMBOLS --------------------------

	.type		.nv.reservedSmem.offset0,@object
	.size		.nv.reservedSmem.offset0,0x4
